	.headerflags	@"EF_CUDA_TEXMODE_UNIFIED EF_CUDA_64BIT_ADDRESS EF_CUDA_SM86 EF_CUDA_VIRTUAL_SM(EF_CUDA_SM86)"
	.elftype	@"ET_EXEC"


//--------------------- .nv.info                  --------------------------
	.section	.nv.info,"",@"SHT_CUDA_INFO"
	.align	4


	//----- nvinfo : EIATTR_REGCOUNT
	.align		4
        /*0000*/ 	.byte	0x04, 0x2f
        /*0002*/ 	.short	(.L_3 - .L_2)
	.align		4
.L_2:
        /*0004*/ 	.word	index@(l2norm_fwd_kernel)
        /*0008*/ 	.word	0x0000005b


	//----- nvinfo : EIATTR_MAX_STACK_SIZE
	.align		4
.L_3:
        /*000c*/ 	.byte	0x04, 0x23
        /*000e*/ 	.short	(.L_5 - .L_4)
	.align		4
.L_4:
        /*0010*/ 	.word	index@(l2norm_fwd_kernel)
        /*0014*/ 	.word	0x00000000


	//----- nvinfo : EIATTR_MIN_STACK_SIZE
	.align		4
.L_5:
        /*0018*/ 	.byte	0x04, 0x12
        /*001a*/ 	.short	(.L_7 - .L_6)
	.align		4
.L_6:
        /*001c*/ 	.word	index@(l2norm_fwd_kernel)
        /*0020*/ 	.word	0x00000000


	//----- nvinfo : EIATTR_FRAME_SIZE
	.align		4
.L_7:
        /*0024*/ 	.byte	0x04, 0x11
        /*0026*/ 	.short	(.L_9 - .L_8)
	.align		4
.L_8:
        /*0028*/ 	.word	index@(l2norm_fwd_kernel)
        /*002c*/ 	.word	0x00000000
.L_9:


//--------------------- .nv.info.l2norm_fwd_kernel --------------------------
	.section	.nv.info.l2norm_fwd_kernel,"",@"SHT_CUDA_INFO"
	.align	4


	//----- nvinfo : EIATTR_CUDA_API_VERSION
	.align		4
        /*0000*/ 	.byte	0x04, 0x37
        /*0002*/ 	.short	(.L_11 - .L_10)
.L_10:
        /*0004*/ 	.word	0x0000007b


	//----- nvinfo : EIATTR_SW2861232_WAR
	.align		4
.L_11:
        /*0008*/ 	.byte	0x01, 0x35
	.zero		2


	//----- nvinfo : EIATTR_PARAM_CBANK
	.align		4
        /*000c*/ 	.byte	0x04, 0x0a
        /*000e*/ 	.short	(.L_13 - .L_12)
	.align		4
.L_12:
        /*0010*/ 	.word	index@(.nv.constant0.l2norm_fwd_kernel)
        /*0014*/ 	.short	0x0160
        /*0016*/ 	.short	0x001c


	//----- nvinfo : EIATTR_CBANK_PARAM_SIZE
	.align		4
.L_13:
        /*0018*/ 	.byte	0x03, 0x19
        /*001a*/ 	.short	0x001c


	//----- nvinfo : EIATTR_KPARAM_INFO
	.align		4
        /*001c*/ 	.byte	0x04, 0x17
        /*001e*/ 	.short	(.L_15 - .L_14)
.L_14:
        /*0020*/ 	.word	0x00000000
        /*0024*/ 	.short	0x0003
        /*0026*/ 	.short	0x0018
        /*0028*/ 	.byte	0x00, 0xf0, 0x11, 0x00


	//----- nvinfo : EIATTR_KPARAM_INFO
	.align		4
.L_15:
        /*002c*/ 	.byte	0x04, 0x17
        /*002e*/ 	.short	(.L_17 - .L_16)
.L_16:
        /*0030*/ 	.word	0x00000000
        /*0034*/ 	.short	0x0002
        /*0036*/ 	.short	0x0010
        /*0038*/ 	.byte	0x00, 0xf0, 0x21, 0x00


	//----- nvinfo : EIATTR_KPARAM_INFO
	.align		4
.L_17:
        /*003c*/ 	.byte	0x04, 0x17
        /*003e*/ 	.short	(.L_19 - .L_18)
.L_18:
        /*0040*/ 	.word	0x00000000
        /*0044*/ 	.short	0x0001
        /*0046*/ 	.short	0x0008
        /*0048*/ 	.byte	0x00, 0xf0, 0x21, 0x00


	//----- nvinfo : EIATTR_KPARAM_INFO
	.align		4
.L_19:
        /*004c*/ 	.byte	0x04, 0x17
        /*004e*/ 	.short	(.L_21 - .L_20)
.L_20:
        /*0050*/ 	.word	0x00000000
        /*0054*/ 	.short	0x0000
        /*0056*/ 	.short	0x0000
        /*0058*/ 	.byte	0x00, 0xf0, 0x21, 0x00


	//----- nvinfo : EIATTR_MAXREG_COUNT
	.align		4
.L_21:
        /*005c*/ 	.byte	0x03, 0x1b
        /*005e*/ 	.short	0x00ff


	//----- nvinfo : EIATTR_COOP_GROUP_MASK_REGIDS
	.align		4
        /*0060*/ 	.byte	0x04, 0x29
        /*0062*/ 	.short	(.L_23 - .L_22)


	//   ....[0]....
.L_22:
        /*0064*/ 	.word	0xffffffff


	//   ....[1]....
        /*0068*/ 	.word	0xffffffff


	//   ....[2]....
        /*006c*/ 	.word	0xffffffff


	//   ....[3]....
        /*0070*/ 	.word	0xffffffff


	//   ....[4]....
        /*0074*/ 	.word	0xffffffff


	//   ....[5]....
        /*0078*/ 	.word	0xffffffff


	//   ....[6]....
        /*007c*/ 	.word	0xffffffff


	//   ....[7]....
        /*0080*/ 	.word	0xffffffff


	//   ....[8]....
        /*0084*/ 	.word	0xffffffff


	//   ....[9]....
        /*0088*/ 	.word	0xffffffff


	//   ....[10]....
        /*008c*/ 	.word	0xffffffff


	//   ....[11]....
        /*0090*/ 	.word	0xffffffff


	//   ....[12]....
        /*0094*/ 	.word	0xffffffff


	//   ....[13]....
        /*0098*/ 	.word	0xffffffff


	//   ....[14]....
        /*009c*/ 	.word	0xffffffff


	//   ....[15]....
        /*00a0*/ 	.word	0xffffffff


	//   ....[16]....
        /*00a4*/ 	.word	0xffffffff


	//   ....[17]....
        /*00a8*/ 	.word	0xffffffff


	//   ....[18]....
        /*00ac*/ 	.word	0xffffffff


	//   ....[19]....
        /*00b0*/ 	.word	0xffffffff


	//   ....[20]....
        /*00b4*/ 	.word	0xffffffff


	//   ....[21]....
        /*00b8*/ 	.word	0xffffffff


	//   ....[22]....
        /*00bc*/ 	.word	0xffffffff


	//   ....[23]....
        /*00c0*/ 	.word	0xffffffff


	//   ....[24]....
        /*00c4*/ 	.word	0xffffffff


	//   ....[25]....
        /*00c8*/ 	.word	0xffffffff


	//   ....[26]....
        /*00cc*/ 	.word	0xffffffff


	//   ....[27]....
        /*00d0*/ 	.word	0xffffffff


	//   ....[28]....
        /*00d4*/ 	.word	0xffffffff


	//   ....[29]....
        /*00d8*/ 	.word	0xffffffff


	//   ....[30]....
        /*00dc*/ 	.word	0xffffffff


	//   ....[31]....
        /*00e0*/ 	.word	0xffffffff


	//----- nvinfo : EIATTR_COOP_GROUP_INSTR_OFFSETS
	.align		4
.L_23:
        /*00e4*/ 	.byte	0x04, 0x28
        /*00e6*/ 	.short	(.L_25 - .L_24)


	//   ....[0]....
.L_24:
        /*00e8*/ 	.word	0x00000640


	//   ....[1]....
        /*00ec*/ 	.word	0x00000650


	//   ....[2]....
        /*00f0*/ 	.word	0x00000680


	//   ....[3]....
        /*00f4*/ 	.word	0x00000690


	//   ....[4]....
        /*00f8*/ 	.word	0x000006f0


	//   ....[5]....
        /*00fc*/ 	.word	0x00000700


	//   ....[6]....
        /*0100*/ 	.word	0x00000730


	//   ....[7]....
        /*0104*/ 	.word	0x00000740


	//   ....[8]....
        /*0108*/ 	.word	0x00000cf0


	//   ....[9]....
        /*010c*/ 	.word	0x00000d10


	//   ....[10]....
        /*0110*/ 	.word	0x00000d30


	//   ....[11]....
        /*0114*/ 	.word	0x00000d70


	//   ....[12]....
        /*0118*/ 	.word	0x00000fb0


	//   ....[13]....
        /*011c*/ 	.word	0x00000fd0


	//   ....[14]....
        /*0120*/ 	.word	0x00000ff0


	//   ....[15]....
        /*0124*/ 	.word	0x00001020


	//   ....[16]....
        /*0128*/ 	.word	0x00001150


	//   ....[17]....
        /*012c*/ 	.word	0x00001170


	//   ....[18]....
        /*0130*/ 	.word	0x00001190


	//   ....[19]....
        /*0134*/ 	.word	0x000011c0


	//   ....[20]....
        /*0138*/ 	.word	0x000012f0


	//   ....[21]....
        /*013c*/ 	.word	0x00001310


	//   ....[22]....
        /*0140*/ 	.word	0x00001330


	//   ....[23]....
        /*0144*/ 	.word	0x00001360


	//   ....[24]....
        /*0148*/ 	.word	0x00001490


	//   ....[25]....
        /*014c*/ 	.word	0x000014b0


	//   ....[26]....
        /*0150*/ 	.word	0x000014d0


	//   ....[27]....
        /*0154*/ 	.word	0x000014f0


	//   ....[28]....
        /*0158*/ 	.word	0x00001630


	//   ....[29]....
        /*015c*/ 	.word	0x00001650


	//   ....[30]....
        /*0160*/ 	.word	0x00001680


	//   ....[31]....
        /*0164*/ 	.word	0x00001700


	//----- nvinfo : EIATTR_EXIT_INSTR_OFFSETS
	.align		4
.L_25:
        /*0168*/ 	.byte	0x04, 0x1c
        /*016a*/ 	.short	(.L_27 - .L_26)


	//   ....[0]....
.L_26:
        /*016c*/ 	.word	0x00002100


	//   ....[1]....
        /*0170*/ 	.word	0x00002160


	//----- nvinfo : EIATTR_MAX_THREADS
	.align		4
.L_27:
        /*0174*/ 	.byte	0x04, 0x05
        /*0176*/ 	.short	(.L_29 - .L_28)
.L_28:
        /*0178*/ 	.word	0x00000020
        /*017c*/ 	.word	0x00000001
        /*0180*/ 	.word	0x00000001
.L_29:


//--------------------- .nv.rel.action            --------------------------
	.section	.nv.rel.action,"",@"SHT_CUDA_RELOCINFO"
	.align	8
	.sectionentsize	8
        /*0000*/ 	.byte	0x73, 0x00, 0x00, 0x00, 0x00, 0x00, 0x00, 0x00, 0x00, 0x00, 0x00, 0x11, 0x25, 0x00, 0x05, 0x36


//--------------------- .nv.constant0.l2norm_fwd_kernel --------------------------
	.section	.nv.constant0.l2norm_fwd_kernel,"a",@progbits
	.align	4
.nv.constant0.l2norm_fwd_kernel:
	.zero		380


//--------------------- .text.l2norm_fwd_kernel   --------------------------
	.section	.text.l2norm_fwd_kernel,"ax",@progbits
	.sectionflags	@"SHF_BARRIERS=1"
	.sectioninfo	@"SHI_REGISTERS=91"
	.align	128
        .global         l2norm_fwd_kernel
        .type           l2norm_fwd_kernel,@function
        .size           l2norm_fwd_kernel,(.L_x_1 - l2norm_fwd_kernel)
        .other          l2norm_fwd_kernel,@"STO_CUDA_ENTRY STV_DEFAULT"
l2norm_fwd_kernel:
.text.l2norm_fwd_kernel:
[----:B------:R-:W-:-:S02]  /*0000*/  MOV R1, c[0x0][0x28] ;  /* 0x00000a0000017a02 */ /* 0x000fc40000000f00 */
[----:B------:R-:W0:Y:S01]  /*0010*/  S2R R0, SR_TID.X ;  /* 0x0000000000007919 */ /* 0x000e220000002100 */
[----:B------:R-:W-:Y:S01]  /*0020*/  CS2R R8, SRZ ;  /* 0x0000000000087805 */ /* 0x000fe2000001ff00 */
[----:B------:R-:W-:Y:S01]  /*0030*/  CS2R R10, SRZ ;  /* 0x00000000000a7805 */ /* 0x000fe2000001ff00 */
[----:B------:R-:W-:Y:S01]  /*0040*/  ULDC.64 UR4, c[0x0][0x118] ;  /* 0x0000460000047ab9 */ /* 0x000fe20000000a00 */
[----:B------:R-:W1:Y:S01]  /*0050*/  S2R R33, SR_CTAID.X ;  /* 0x0000000000217919 */ /* 0x000e620000002500 */
[----:B0-----:R-:W-:Y:S02]  /*0060*/  SHF.R.U32.HI R22, RZ, 0x4, R0 ;  /* 0x00000004ff167819 */ /* 0x001fe40000011600 */
[----:B------:R-:W-:Y:S02]  /*0070*/  SHF.L.U32 R2, R0, 0x3, RZ ;  /* 0x0000000300027819 */ /* 0x000fe400000006ff */
[----:B-1----:R-:W-:Y:S02]  /*0080*/  SHF.L.U32 R33, R33, 0x4, RZ ;  /* 0x0000000421217819 */ /* 0x002fe400000006ff */
[----:B------:R-:W-:-:S02]  /*0090*/  SGXT.U32 R22, R22, 0x1 ;  /* 0x000000011616781a */ /* 0x000fc40000000000 */
[----:B------:R-:W-:Y:S02]  /*00a0*/  LOP3.LUT R2, R2, 0x78, RZ, 0xc0, !PT ;  /* 0x0000007802027812 */ /* 0x000fe400078ec0ff */
[C---:B------:R-:W-:Y:S02]  /*00b0*/  LOP3.LUT R19, R33.reuse, R22, RZ, 0xfc, !PT ;  /* 0x0000001621137212 */ /* 0x040fe400078efcff */
[----:B------:R-:W-:Y:S01]  /*00c0*/  SHF.R.S32.HI R32, RZ, 0x1f, R33 ;  /* 0x0000001fff207819 */ /* 0x000fe20000011421 */
[----:B------:R-:W-:Y:S01]  /*00d0*/  IMAD.WIDE.U32 R2, R2, 0x2, RZ ;  /* 0x0000000202027825 */ /* 0x000fe200078e00ff */
[----:B------:R-:W-:Y:S02]  /*00e0*/  LOP3.LUT R7, R33, 0x2, R22, 0xfe, !PT ;  /* 0x0000000221077812 */ /* 0x000fe400078efe16 */
[C---:B------:R-:W-:Y:S02]  /*00f0*/  ISETP.GE.U32.AND P4, PT, R19.reuse, 0x1230, PT ;  /* 0x000012301300780c */ /* 0x040fe40003f86070 */
[----:B------:R-:W-:-:S02]  /*0100*/  SHF.L.U32 R13, R19, 0x8, RZ ;  /* 0x00000008130d7819 */ /* 0x000fc400000006ff */
[--C-:B------:R-:W-:Y:S02]  /*0110*/  SHF.L.U64.HI R19, R19, 0x8, R32.reuse ;  /* 0x0000000813137819 */ /* 0x100fe40000010220 */
[C---:B------:R-:W-:Y:S02]  /*0120*/  ISETP.GE.U32.AND P5, PT, R7.reuse, 0x1230, PT ;  /* 0x000012300700780c */ /* 0x040fe40003fa6070 */
[----:B------:R-:W-:Y:S02]  /*0130*/  SHF.L.U32 R5, R7, 0x8, RZ ;  /* 0x0000000807057819 */ /* 0x000fe400000006ff */
[----:B------:R-:W-:Y:S02]  /*0140*/  LOP3.LUT R70, R13, R2, RZ, 0xfc, !PT ;  /* 0x000000020d467212 */ /* 0x000fe400078efcff */
[----:B------:R-:W-:Y:S02]  /*0150*/  ISETP.GE.U32.AND.EX P4, PT, R32, RZ, PT, P4 ;  /* 0x000000ff2000720c */ /* 0x000fe40003f86140 */
[----:B------:R-:W-:-:S02]  /*0160*/  SHF.L.U64.HI R7, R7, 0x8, R32 ;  /* 0x0000000807077819 */ /* 0x000fc40000010220 */
[----:B------:R-:W-:Y:S02]  /*0170*/  LOP3.LUT R56, R5, R2, RZ, 0xfc, !PT ;  /* 0x0000000205387212 */ /* 0x000fe400078efcff */
[----:B------:R-:W-:Y:S01]  /*0180*/  ISETP.GE.U32.AND.EX P5, PT, R32, RZ, PT, P5 ;  /* 0x000000ff2000720c */ /* 0x000fe20003fa6150 */
[----:B------:R-:W-:Y:S01]  /*0190*/  CS2R R4, SRZ ;  /* 0x0000000000047805 */ /* 0x000fe2000001ff00 */
[-C--:B------:R-:W-:Y:S02]  /*01a0*/  LOP3.LUT R19, R19, R3.reuse, RZ, 0xfc, !PT ;  /* 0x0000000313137212 */ /* 0x080fe400078efcff */
[----:B------:R-:W-:Y:S02]  /*01b0*/  IADD3 R14, P0, R70, c[0x0][0x160], RZ ;  /* 0x00005800460e7a10 */ /* 0x000fe40007f1e0ff */
[----:B------:R-:W-:Y:S02]  /*01c0*/  LOP3.LUT R46, R7, R3, RZ, 0xfc, !PT ;  /* 0x00000003072e7212 */ /* 0x000fe400078efcff */
[----:B------:R-:W-:Y:S01]  /*01d0*/  IADD3 R16, P1, R56, c[0x0][0x160], RZ ;  /* 0x0000580038107a10 */ /* 0x000fe20007f3e0ff */
[----:B------:R-:W-:Y:S01]  /*01e0*/  CS2R R6, SRZ ;  /* 0x0000000000067805 */ /* 0x000fe2000001ff00 */
[----:B------:R-:W-:-:S02]  /*01f0*/  IADD3.X R15, R19, c[0x0][0x164], RZ, P0, !PT ;  /* 0x00005900130f7a10 */ /* 0x000fc400007fe4ff */
[----:B------:R-:W-:-:S03]  /*0200*/  IADD3.X R17, R46, c[0x0][0x164], RZ, P1, !PT ;  /* 0x000059002e117a10 */ /* 0x000fc60000ffe4ff */
[----:B------:R0:W2:Y:S04]  /*0210*/  @!P4 LDG.E.128 R8, [R14.64] ;  /* 0x000000040e08c981 */ /* 0x0000a8000c1e1d00 */
[----:B------:R-:W3:Y:S01]  /*0220*/  @!P5 LDG.E.128 R4, [R16.64] ;  /* 0x000000041004d981 */ /* 0x000ee2000c1e1d00 */
[----:B------:R-:W-:-:S04]  /*0230*/  LOP3.LUT R13, R33, 0x4, R22, 0xfe, !PT ;  /* 0x00000004210d7812 */ /* 0x000fc800078efe16 */
[C---:B------:R-:W-:Y:S01]  /*0240*/  SHF.L.U32 R51, R13.reuse, 0x8, RZ ;  /* 0x000000080d337819 */ /* 0x040fe200000006ff */
[----:B0-----:R-:W-:Y:S01]  /*0250*/  CS2R R14, SRZ ;  /* 0x00000000000e7805 */ /* 0x001fe2000001ff00 */
[C---:B------:R-:W-:Y:S02]  /*0260*/  ISETP.GE.U32.AND P0, PT, R13.reuse, 0x1230, PT ;  /* 0x000012300d00780c */ /* 0x040fe40003f06070 */
[----:B------:R-:W-:Y:S02]  /*0270*/  SHF.L.U64.HI R13, R13, 0x8, R32 ;  /* 0x000000080d0d7819 */ /* 0x000fe40000010220 */
[----:B------:R-:W-:Y:S02]  /*0280*/  LOP3.LUT R51, R51, R2, RZ, 0xfc, !PT ;  /* 0x0000000233337212 */ /* 0x000fe400078efcff */
[----:B------:R-:W-:Y:S02]  /*0290*/  ISETP.GE.U32.AND.EX P2, PT, R32, RZ, PT, P0 ;  /* 0x000000ff2000720c */ /* 0x000fe40003f46100 */
[----:B------:R-:W-:-:S02]  /*02a0*/  LOP3.LUT R50, R13, R3, RZ, 0xfc, !PT ;  /* 0x000000030d327212 */ /* 0x000fc400078efcff */
[----:B------:R-:W-:Y:S01]  /*02b0*/  IADD3 R20, P0, R51, c[0x0][0x160], RZ ;  /* 0x0000580033147a10 */ /* 0x000fe20007f1e0ff */
[----:B------:R-:W-:Y:S01]  /*02c0*/  CS2R R12, SRZ ;  /* 0x00000000000c7805 */ /* 0x000fe2000001ff00 */
[C-C-:B------:R-:W-:Y:S02]  /*02d0*/  LOP3.LUT R39, R33.reuse, 0x6, R22.reuse, 0xfe, !PT ;  /* 0x0000000621277812 */ /* 0x140fe400078efe16 */
[----:B------:R-:W-:Y:S01]  /*02e0*/  IADD3.X R21, R50, c[0x0][0x164], RZ, P0, !PT ;  /* 0x0000590032157a10 */ /* 0x000fe200007fe4ff */
[----:B------:R-:W-:Y:S01]  /*02f0*/  CS2R R24, SRZ ;  /* 0x0000000000187805 */ /* 0x000fe2000001ff00 */
[----:B------:R-:W-:Y:S01]  /*0300*/  CS2R R26, SRZ ;  /* 0x00000000001a7805 */ /* 0x000fe2000001ff00 */
[----:B------:R-:W-:Y:S02]  /*0310*/  LOP3.LUT R29, R33, 0xa, R22, 0xfe, !PT ;  /* 0x0000000a211d7812 */ /* 0x000fe400078efe16 */
[----:B------:R0:W4:Y:S01]  /*0320*/  @!P2 LDG.E.128 R12, [R20.64] ;  /* 0x00000004140ca981 */ /* 0x000122000c1e1d00 */
[----:B------:R-:W-:-:S02]  /*0330*/  SHF.L.U32 R41, R39, 0x8, RZ ;  /* 0x0000000827297819 */ /* 0x000fc400000006ff */
[C---:B------:R-:W-:Y:S02]  /*0340*/  ISETP.GE.U32.AND P0, PT, R39.reuse, 0x1230, PT ;  /* 0x000012302700780c */ /* 0x040fe40003f06070 */
[--C-:B------:R-:W-:Y:S02]  /*0350*/  SHF.L.U64.HI R39, R39, 0x8, R32.reuse ;  /* 0x0000000827277819 */ /* 0x100fe40000010220 */
[----:B------:R-:W-:Y:S02]  /*0360*/  LOP3.LUT R41, R41, R2, RZ, 0xfc, !PT ;  /* 0x0000000229297212 */ /* 0x000fe400078efcff */
[----:B------:R-:W-:Y:S02]  /*0370*/  ISETP.GE.U32.AND.EX P1, PT, R32, RZ, PT, P0 ;  /* 0x000000ff2000720c */ /* 0x000fe40003f26100 */
[----:B------:R-:W-:Y:S02]  /*0380*/  LOP3.LUT R39, R39, R3, RZ, 0xfc, !PT ;  /* 0x0000000327277212 */ /* 0x000fe400078efcff */
[----:B------:R-:W-:-:S02]  /*0390*/  SHF.L.U64.HI R37, R29, 0x8, R32 ;  /* 0x000000081d257819 */ /* 0x000fc40000010220 */
[----:B------:R-:W-:Y:S02]  /*03a0*/  P2R R78, PR, RZ, 0x2 ;  /* 0x00000002ff4e7803 */ /* 0x000fe40000000000 */
[----:B------:R-:W-:Y:S02]  /*03b0*/  P2R R73, PR, RZ, 0x4 ;  /* 0x00000004ff497803 */ /* 0x000fe40000000000 */
[----:B------:R-:W-:Y:S02]  /*03c0*/  LOP3.LUT R37, R37, R3, RZ, 0xfc, !PT ;  /* 0x0000000325257212 */ /* 0x000fe400078efcff */
[C-C-:B------:R-:W-:Y:S02]  /*03d0*/  LOP3.LUT R31, R33.reuse, 0xc, R22.reuse, 0xfe, !PT ;  /* 0x0000000c211f7812 */ /* 0x140fe400078efe16 */
[----:B------:R-:W-:Y:S02]  /*03e0*/  LOP3.LUT R47, R33, 0xe, R22, 0xfe, !PT ;  /* 0x0000000e212f7812 */ /* 0x000fe400078efe16 */
[----:B------:R-:W-:-:S04]  /*03f0*/  SHF.L.U32 R35, R31, 0x8, RZ ;  /* 0x000000081f237819 */ /* 0x000fc800000006ff */
[----:B------:R-:W-:Y:S02]  /*0400*/  LOP3.LUT R35, R35, R2, RZ, 0xfc, !PT ;  /* 0x0000000223237212 */ /* 0x000fe400078efcff */
[----:B------:R-:W-:-:S04]  /*0410*/  SHF.L.U64.HI R43, R47, 0x8, R32 ;  /* 0x000000082f2b7819 */ /* 0x000fc80000010220 */
[----:B------:R-:W-:Y:S02]  /*0420*/  LOP3.LUT R43, R43, R3, RZ, 0xfc, !PT ;  /* 0x000000032b2b7212 */ /* 0x000fe400078efcff */
[----:B------:R-:W-:Y:S01]  /*0430*/  MOV R44, 0x3e800000 ;  /* 0x3e800000002c7802 */ /* 0x000fe20000000f00 */
[--C-:B--2---:R-:W-:Y:S02]  /*0440*/  HADD2.F32 R18, -RZ, R8.reuse.H1_H1 ;  /* 0x30000008ff127230 */ /* 0x104fe40000004100 */
[----:B------:R-:W-:Y:S02]  /*0450*/  HADD2.F32 R28, -RZ, R8.H0_H0 ;  /* 0x20000008ff1c7230 */ /* 0x000fe40000004100 */
[--C-:B---3--:R-:W-:Y:S01]  /*0460*/  HADD2.F32 R52, -RZ, R4.reuse.H1_H1 ;  /* 0x30000004ff347230 */ /* 0x108fe20000004100 */
[----:B------:R-:W-:Y:S01]  /*0470*/  FMUL R17, R18, R18 ;  /* 0x0000001212117220 */ /* 0x000fe20000400000 */
[----:B------:R-:W-:Y:S02]  /*0480*/  HADD2.F32 R53, -RZ, R4.H0_H0 ;  /* 0x20000004ff357230 */ /* 0x000fe40000004100 */
[----:B------:R-:W-:Y:S01]  /*0490*/  HADD2.F32 R4, -RZ, R9.H0_H0 ;  /* 0x20000009ff047230 */ /* 0x000fe20000004100 */
[----:B------:R-:W-:Y:S01]  /*04a0*/  FMUL R8, R52, R52 ;  /* 0x0000003434087220 */ /* 0x000fe20000400000 */
[----:B------:R-:W-:Y:S01]  /*04b0*/  FFMA R17, R28, R28, R17 ;  /* 0x0000001c1c117223 */ /* 0x000fe20000000011 */
[----:B------:R-:W-:-:S02]  /*04c0*/  HADD2.F32 R54, -RZ, R5.H0_H0 ;  /* 0x20000005ff367230 */ /* 0x000fc40000004100 */
[----:B------:R-:W-:Y:S01]  /*04d0*/  HADD2.F32 R30, -RZ, R9.H1_H1 ;  /* 0x30000009ff1e7230 */ /* 0x000fe20000004100 */
[----:B------:R-:W-:Y:S01]  /*04e0*/  FFMA R23, R53, R53, R8 ;  /* 0x0000003535177223 */ /* 0x000fe20000000008 */
[----:B------:R-:W-:Y:S01]  /*04f0*/  FFMA R17, R4, R4, R17 ;  /* 0x0000000404117223 */ /* 0x000fe20000000011 */
[----:B------:R-:W-:Y:S02]  /*0500*/  HADD2.F32 R60, -RZ, R5.H1_H1 ;  /* 0x30000005ff3c7230 */ /* 0x000fe40000004100 */
[----:B------:R-:W-:Y:S01]  /*0510*/  HADD2.F32 R74, -RZ, R10.H0_H0 ;  /* 0x2000000aff4a7230 */ /* 0x000fe20000004100 */
[----:B------:R-:W-:Y:S01]  /*0520*/  FFMA R23, R54, R54, R23 ;  /* 0x0000003636177223 */ /* 0x000fe20000000017 */
[----:B------:R-:W-:Y:S01]  /*0530*/  FFMA R17, R30, R30, R17 ;  /* 0x0000001e1e117223 */ /* 0x000fe20000000011 */
[----:B------:R-:W-:Y:S02]  /*0540*/  HADD2.F32 R62, -RZ, R6.H0_H0 ;  /* 0x20000006ff3e7230 */ /* 0x000fe40000004100 */
[----:B------:R-:W-:Y:S01]  /*0550*/  HADD2.F32 R76, -RZ, R10.H1_H1 ;  /* 0x3000000aff4c7230 */ /* 0x000fe20000004100 */
[----:B------:R-:W-:Y:S01]  /*0560*/  FFMA R23, R60, R60, R23 ;  /* 0x0000003c3c177223 */ /* 0x000fe20000000017 */
[----:B------:R-:W-:Y:S01]  /*0570*/  FFMA R17, R74, R74, R17 ;  /* 0x0000004a4a117223 */ /* 0x000fe20000000011 */
[----:B------:R-:W-:-:S02]  /*0580*/  HADD2.F32 R64, -RZ, R6.H1_H1 ;  /* 0x30000006ff407230 */ /* 0x000fc40000004100 */
[----:B------:R-:W-:Y:S01]  /*0590*/  HADD2.F32 R48, -RZ, R11.H0_H0 ;  /* 0x2000000bff307230 */ /* 0x000fe20000004100 */
[----:B------:R-:W-:Y:S01]  /*05a0*/  FFMA R23, R62, R62, R23 ;  /* 0x0000003e3e177223 */ /* 0x000fe20000000017 */
[----:B------:R-:W-:Y:S01]  /*05b0*/  FFMA R17, R76, R76, R17 ;  /* 0x0000004c4c117223 */ /* 0x000fe20000000011 */
[----:B------:R-:W-:Y:S02]  /*05c0*/  HADD2.F32 R66, -RZ, R7.H0_H0 ;  /* 0x20000007ff427230 */ /* 0x000fe40000004100 */
[----:B------:R-:W-:Y:S01]  /*05d0*/  HADD2.F32 R72, -RZ, R11.H1_H1 ;  /* 0x3000000bff487230 */ /* 0x000fe20000004100 */
[----:B------:R-:W-:Y:S01]  /*05e0*/  FFMA R23, R64, R64, R23 ;  /* 0x0000004040177223 */ /* 0x000fe20000000017 */
[----:B------:R-:W-:Y:S01]  /*05f0*/  FFMA R17, R48, R48, R17 ;  /* 0x0000003030117223 */ /* 0x000fe20000000011 */
[----:B------:R-:W-:Y:S02]  /*0600*/  HADD2.F32 R68, -RZ, R7.H1_H1 ;  /* 0x30000007ff447230 */ /* 0x000fe40000004100 */
[----:B------:R-:W-:Y:S01]  /*0610*/  FFMA R23, R66, R66, R23 ;  /* 0x0000004242177223 */ /* 0x000fe20000000017 */
[----:B------:R-:W-:-:S03]  /*0620*/  FFMA R17, R72, R72, R17 ;  /* 0x0000004848117223 */ /* 0x000fc60000000011 */
[----:B------:R-:W-:Y:S02]  /*0630*/  FFMA R23, R68, R68, R23 ;  /* 0x0000004444177223 */ /* 0x000fe40000000017 */
[----:B------:R-:W1:Y:S04]  /*0640*/  SHFL.BFLY PT, R6, R17, 0x8, 0x1f ;  /* 0x0d001f0011067f89 */ /* 0x000e6800000e0000 */
[----:B------:R-:W2:Y:S01]  /*0650*/  SHFL.BFLY PT, R8, R23, 0x8, 0x1f ;  /* 0x0d001f0017087f89 */ /* 0x000ea200000e0000 */
[----:B-1----:R-:W-:Y:S01]  /*0660*/  FADD R6, R17, R6 ;  /* 0x0000000611067221 */ /* 0x002fe20000000000 */
[----:B--2---:R-:W-:-:S04]  /*0670*/  FADD R7, R23, R8 ;  /* 0x0000000817077221 */ /* 0x004fc80000000000 */
[----:B------:R-:W1:Y:S04]  /*0680*/  SHFL.BFLY PT, R5, R6, 0x4, 0x1f ;  /* 0x0c801f0006057f89 */ /* 0x000e6800000e0000 */
[----:B------:R-:W2:Y:S01]  /*0690*/  SHFL.BFLY PT, R8, R7, 0x4, 0x1f ;  /* 0x0c801f0007087f89 */ /* 0x000ea200000e0000 */
[----:B-1----:R-:W-:Y:S01]  /*06a0*/  FADD R5, R6, R5 ;  /* 0x0000000506057221 */ /* 0x002fe20000000000 */
[----:B------:R-:W-:Y:S01]  /*06b0*/  IADD3 R6, P0, R41, c[0x0][0x160], RZ ;  /* 0x0000580029067a10 */ /* 0x000fe20007f1e0ff */
[----:B--2---:R-:W-:-:S03]  /*06c0*/  FADD R10, R7, R8 ;  /* 0x00000008070a7221 */ /* 0x004fc60000000000 */
[----:B------:R-:W-:-:S05]  /*06d0*/  IADD3.X R7, R39, c[0x0][0x164], RZ, P0, !PT ;  /* 0x0000590027077a10 */ /* 0x000fca00007fe4ff */
[----:B------:R1:W2:Y:S04]  /*06e0*/  @!P1 LDG.E.128 R24, [R6.64] ;  /* 0x0000000406189981 */ /* 0x0002a8000c1e1d00 */
[----:B------:R-:W3:Y:S04]  /*06f0*/  SHFL.BFLY PT, R8, R5, 0x2, 0x1f ;  /* 0x0c401f0005087f89 */ /* 0x000ee800000e0000 */
[----:B------:R-:W5:Y:S01]  /*0700*/  SHFL.BFLY PT, R9, R10, 0x2, 0x1f ;  /* 0x0c401f000a097f89 */ /* 0x000f6200000e0000 */
[----:B---3--:R-:W-:Y:S01]  /*0710*/  FADD R8, R5, R8 ;  /* 0x0000000805087221 */ /* 0x008fe20000000000 */
[----:B-----5:R-:W-:-:S04]  /*0720*/  FADD R11, R10, R9 ;  /* 0x000000090a0b7221 */ /* 0x020fc80000000000 */
[----:B------:R-:W3:Y:S04]  /*0730*/  SHFL.BFLY PT, R9, R8, 0x1, 0x1f ;  /* 0x0c201f0008097f89 */ /* 0x000ee800000e0000 */
[----:B------:R-:W5:Y:S01]  /*0740*/  SHFL.BFLY PT, R16, R11, 0x1, 0x1f ;  /* 0x0c201f000b107f89 */ /* 0x000f6200000e0000 */
[----:B---3--:R-:W-:-:S04]  /*0750*/  FADD R9, R8, R9 ;  /* 0x0000000908097221 */ /* 0x008fc80000000000 */
[----:B------:R-:W-:-:S06]  /*0760*/  FADD R9, R9, c[0x0][0x178] ;  /* 0x00005e0009097621 */ /* 0x000fcc0000000000 */
[----:B------:R-:W3:Y:S01]  /*0770*/  MUFU.SQRT R9, R9 ;  /* 0x0000000900097308 */ /* 0x000ee20000002000 */
[----:B-----5:R-:W-:Y:S01]  /*0780*/  FADD R16, R11, R16 ;  /* 0x000000100b107221 */ /* 0x020fe20000000000 */
[----:B------:R-:W-:Y:S02]  /*0790*/  SHF.L.U32 R11, R29, 0x8, RZ ;  /* 0x000000081d0b7819 */ /* 0x000fe400000006ff */
[----:B------:R-:W-:Y:S02]  /*07a0*/  LOP3.LUT R23, R33, 0x8, R22, 0xfe, !PT ;  /* 0x0000000821177812 */ /* 0x000fe400078efe16 */
[----:B------:R-:W-:Y:S01]  /*07b0*/  LOP3.LUT R34, R11, R2, RZ, 0xfc, !PT ;  /* 0x000000020b227212 */ /* 0x000fe200078efcff */
[----:B------:R-:W-:Y:S01]  /*07c0*/  FADD R61, R16, c[0x0][0x178] ;  /* 0x00005e00103d7621 */ /* 0x000fe20000000000 */
[----:B------:R-:W-:Y:S02]  /*07d0*/  SHF.L.U32 R17, R23, 0x8, RZ ;  /* 0x0000000817117819 */ /* 0x000fe400000006ff */
[----:B------:R-:W-:-:S02]  /*07e0*/  IADD3 R16, P1, R34, c[0x0][0x160], RZ ;  /* 0x0000580022107a10 */ /* 0x000fc40007f3e0ff */
[----:B------:R-:W-:Y:S02]  /*07f0*/  LOP3.LUT R42, R17, R2, RZ, 0xfc, !PT ;  /* 0x00000002112a7212 */ /* 0x000fe400078efcff */
[----:B---3--:R-:W-:Y:S02]  /*0800*/  FSETP.GT.AND P2, PT, R9, 8.50705917302346158658e+37, PT ;  /* 0x7e8000000900780b */ /* 0x008fe40003f44000 */
[----:B------:R-:W-:Y:S02]  /*0810*/  IADD3.X R17, R37, c[0x0][0x164], RZ, P1, !PT ;  /* 0x0000590025117a10 */ /* 0x000fe40000ffe4ff */
[--C-:B0-----:R-:W-:Y:S02]  /*0820*/  SHF.L.U64.HI R21, R23, 0x8, R32.reuse ;  /* 0x0000000817157819 */ /* 0x101fe40000010220 */
[----:B------:R-:W-:Y:S01]  /*0830*/  FSETP.GEU.AND P1, PT, R9, 1.175494350822287508e-38, PT ;  /* 0x008000000900780b */ /* 0x000fe20003f2e000 */
[----:B------:R-:W0:Y:S01]  /*0840*/  MUFU.SQRT R61, R61 ;  /* 0x0000003d003d7308 */ /* 0x000e220000002000 */
[----:B-1----:R-:W-:-:S02]  /*0850*/  SHF.L.U64.HI R7, R31, 0x8, R32 ;  /* 0x000000081f077819 */ /* 0x002fc40000010220 */
[-C--:B------:R-:W-:Y:S02]  /*0860*/  LOP3.LUT R40, R21, R3.reuse, RZ, 0xfc, !PT ;  /* 0x0000000315287212 */ /* 0x080fe400078efcff */
[----:B------:R-:W-:Y:S02]  /*0870*/  IADD3 R6, P0, R42, c[0x0][0x160], RZ ;  /* 0x000058002a067a10 */ /* 0x000fe40007f1e0ff */
[----:B------:R-:W-:Y:S02]  /*0880*/  SHF.L.U32 R5, R47, 0x8, RZ ;  /* 0x000000082f057819 */ /* 0x000fe400000006ff */
[----:B------:R-:W-:Y:S01]  /*0890*/  LOP3.LUT R36, R7, R3, RZ, 0xfc, !PT ;  /* 0x0000000307247212 */ /* 0x000fe200078efcff */
[----:B------:R-:W-:Y:S01]  /*08a0*/  @P2 FMUL R9, R9, 0.25 ;  /* 0x3e80000009092820 */ /* 0x000fe20000400000 */
[----:B------:R-:W-:Y:S02]  /*08b0*/  IADD3.X R7, R40, c[0x0][0x164], RZ, P0, !PT ;  /* 0x0000590028077a10 */ /* 0x000fe400007fe4ff */
[----:B------:R-:W-:-:S02]  /*08c0*/  IADD3 R58, P0, R35, c[0x0][0x160], RZ ;  /* 0x00005800233a7a10 */ /* 0x000fc40007f1e0ff */
[----:B------:R-:W-:Y:S01]  /*08d0*/  LOP3.LUT R38, R5, R2, RZ, 0xfc, !PT ;  /* 0x0000000205267212 */ /* 0x000fe200078efcff */
[----:B------:R-:W-:Y:S01]  /*08e0*/  @!P1 FMUL R9, R9, 16777216 ;  /* 0x4b80000009099820 */ /* 0x000fe20000400000 */
[----:B------:R-:W-:Y:S02]  /*08f0*/  IADD3.X R59, R36, c[0x0][0x164], RZ, P0, !PT ;  /* 0x00005900243b7a10 */ /* 0x000fe400007fe4ff */
[----:B------:R-:W-:Y:S01]  /*0900*/  IADD3 R2, P0, R38, c[0x0][0x160], RZ ;  /* 0x0000580026027a10 */ /* 0x000fe20007f1e0ff */
[----:B------:R-:W1:Y:S03]  /*0910*/  MUFU.RCP R45, R9 ;  /* 0x00000009002d7308 */ /* 0x000e660000001000 */
[----:B------:R-:W-:Y:S02]  /*0920*/  IADD3.X R3, R43, c[0x0][0x164], RZ, P0, !PT ;  /* 0x000059002b037a10 */ /* 0x000fe400007fe4ff */
[----:B0-----:R-:W-:-:S02]  /*0930*/  FSETP.GT.AND P0, PT, R61, 8.50705917302346158658e+37, PT ;  /* 0x7e8000003d00780b */ /* 0x001fc40003f04000 */
[----:B------:R-:W-:Y:S02]  /*0940*/  FSEL R8, R44, 1, P2 ;  /* 0x3f8000002c087808 */ /* 0x000fe40001000000 */
[----:B------:R-:W-:Y:S02]  /*0950*/  ISETP.GE.U32.AND P3, PT, R23, 0x1230, PT ;  /* 0x000012301700780c */ /* 0x000fe40003f66070 */
[----:B------:R-:W-:Y:S01]  /*0960*/  ISETP.GE.U32.AND P2, PT, R29, 0x1230, PT ;  /* 0x000012301d00780c */ /* 0x000fe20003f46070 */
[----:B------:R-:W-:Y:S01]  /*0970*/  @!P1 FMUL R8, R8, 16777216 ;  /* 0x4b80000008089820 */ /* 0x000fe20000400000 */
[----:B------:R-:W-:Y:S02]  /*0980*/  IADD3 R70, P1, R70, c[0x0][0x168], RZ ;  /* 0x00005a0046467a10 */ /* 0x000fe40007f3e0ff */
[C---:B------:R-:W-:Y:S02]  /*0990*/  ISETP.GE.U32.AND.EX P3, PT, R32.reuse, RZ, PT, P3 ;  /* 0x000000ff2000720c */ /* 0x040fe40003f66130 */
[----:B------:R-:W-:-:S02]  /*09a0*/  ISETP.GE.U32.AND.EX P2, PT, R32, RZ, PT, P2 ;  /* 0x000000ff2000720c */ /* 0x000fc40003f46120 */
[C---:B------:R-:W-:Y:S01]  /*09b0*/  FSETP.GEU.AND P6, PT, R61.reuse, 1.175494350822287508e-38, PT ;  /* 0x008000003d00780b */ /* 0x040fe20003fce000 */
[----:B------:R-:W-:Y:S01]  /*09c0*/  @P0 FMUL R61, R61, 0.25 ;  /* 0x3e8000003d3d0820 */ /* 0x000fe20000400000 */
[----:B------:R-:W-:Y:S01]  /*09d0*/  IADD3.X R71, R19, c[0x0][0x16c], RZ, P1, !PT ;  /* 0x00005b0013477a10 */ /* 0x000fe20000ffe4ff */
[----:B-1----:R-:W-:Y:S01]  /*09e0*/  FMUL R45, R45, R8 ;  /* 0x000000082d2d7220 */ /* 0x002fe20000400000 */
[----:B------:R-:W-:Y:S02]  /*09f0*/  FSEL R82, R44, 1, P0 ;  /* 0x3f8000002c527808 */ /* 0x000fe40000000000 */
[----:B------:R-:W-:Y:S02]  /*0a00*/  ISETP.GE.U32.AND P1, PT, R31, 0x1230, PT ;  /* 0x000012301f00780c */ /* 0x000fe40003f26070 */
[----:B------:R-:W-:Y:S01]  /*0a10*/  ISETP.GE.U32.AND P0, PT, R47, 0x1230, PT ;  /* 0x000012302f00780c */ /* 0x000fe20003f06070 */
[----:B------:R-:W-:Y:S01]  /*0a20*/  CS2R R20, SRZ ;  /* 0x0000000000147805 */ /* 0x000fe2000001ff00 */
[----:B------:R-:W-:Y:S01]  /*0a30*/  CS2R R22, SRZ ;  /* 0x0000000000167805 */ /* 0x000fe2000001ff00 */
[----:B------:R-:W-:Y:S01]  /*0a40*/  CS2R R8, SRZ ;  /* 0x0000000000087805 */ /* 0x000fe2000001ff00 */
[----:B------:R-:W-:Y:S01]  /*0a50*/  CS2R R10, SRZ ;  /* 0x00000000000a7805 */ /* 0x000fe2000001ff00 */
[-C--:B------:R-:W-:Y:S01]  /*0a60*/  FMUL R29, R4, R45.reuse ;  /* 0x0000002d041d7220 */ /* 0x080fe20000400000 */
[-C--:B------:R-:W-:Y:S01]  /*0a70*/  FMUL R30, R30, R45.reuse ;  /* 0x0000002d1e1e7220 */ /* 0x080fe20000400000 */
[----:B------:R-:W-:Y:S01]  /*0a80*/  ISETP.GE.U32.AND.EX P1, PT, R32, RZ, PT, P1 ;  /* 0x000000ff2000720c */ /* 0x000fe20003f26110 */
[-C--:B------:R-:W-:Y:S01]  /*0a90*/  FMUL R28, R28, R45.reuse ;  /* 0x0000002d1c1c7220 */ /* 0x080fe20000400000 */
[----:B------:R-:W-:Y:S01]  /*0aa0*/  ISETP.GE.U32.AND.EX P0, PT, R32, RZ, PT, P0 ;  /* 0x000000ff2000720c */ /* 0x000fe20003f06100 */
[-C--:B------:R-:W-:Y:S01]  /*0ab0*/  FMUL R5, R18, R45.reuse ;  /* 0x0000002d12057220 */ /* 0x080fe20000400000 */
[-C--:B------:R-:W-:Y:S01]  /*0ac0*/  FMUL R74, R74, R45.reuse ;  /* 0x0000002d4a4a7220 */ /* 0x080fe20000400000 */
[-C--:B------:R-:W-:Y:S01]  /*0ad0*/  FMUL R19, R76, R45.reuse ;  /* 0x0000002d4c137220 */ /* 0x080fe20000400000 */
[-C--:B------:R-:W-:Y:S01]  /*0ae0*/  FMUL R31, R48, R45.reuse ;  /* 0x0000002d301f7220 */ /* 0x080fe20000400000 */
[----:B------:R-:W-:Y:S01]  /*0af0*/  FMUL R72, R72, R45 ;  /* 0x0000002d48487220 */ /* 0x000fe20000400000 */
[----:B------:R-:W-:Y:S01]  /*0b00*/  F2FP.PACK_AB R29, R30, R29 ;  /* 0x0000001d1e1d723e */ /* 0x000fe200000000ff */
[----:B------:R0:W3:Y:S01]  /*0b10*/  @!P3 LDG.E.128 R20, [R6.64] ;  /* 0x000000040614b981 */ /* 0x0000e2000c1e1d00 */
[----:B------:R-:W-:-:S02]  /*0b20*/  F2FP.PACK_AB R28, R5, R28 ;  /* 0x0000001c051c723e */ /* 0x000fc400000000ff */
[----:B------:R-:W-:Y:S01]  /*0b30*/  F2FP.PACK_AB R30, R19, R74 ;  /* 0x0000004a131e723e */ /* 0x000fe200000000ff */
[----:B------:R1:W5:Y:S01]  /*0b40*/  @!P2 LDG.E.128 R8, [R16.64] ;  /* 0x000000041008a981 */ /* 0x000362000c1e1d00 */
[----:B------:R-:W-:Y:S01]  /*0b50*/  CS2R R4, SRZ ;  /* 0x0000000000047805 */ /* 0x000fe2000001ff00 */
[----:B------:R-:W-:Y:S01]  /*0b60*/  CS2R R18, SRZ ;  /* 0x0000000000127805 */ /* 0x000fe2000001ff00 */
[----:B------:R-:W-:Y:S01]  /*0b70*/  F2FP.PACK_AB R31, R72, R31 ;  /* 0x0000001f481f723e */ /* 0x000fe200000000ff */
[----:B0-----:R-:W-:Y:S01]  /*0b80*/  CS2R R6, SRZ ;  /* 0x0000000000067805 */ /* 0x001fe2000001ff00 */
[----:B-1----:R-:W-:-:S05]  /*0b90*/  CS2R R16, SRZ ;  /* 0x0000000000107805 */ /* 0x002fca000001ff00 */
[----:B------:R0:W5:Y:S04]  /*0ba0*/  @!P1 LDG.E.128 R4, [R58.64] ;  /* 0x000000043a049981 */ /* 0x000168000c1e1d00 */
[----:B------:R1:W5:Y:S04]  /*0bb0*/  @!P0 LDG.E.128 R16, [R2.64] ;  /* 0x0000000402108981 */ /* 0x000368000c1e1d00 */
[----:B------:R0:W-:Y:S01]  /*0bc0*/  @!P4 STG.E.128 [R70.64], R28 ;  /* 0x0000001c4600c986 */ /* 0x0001e2000c101d04 */
[----:B------:R-:W-:-:S04]  /*0bd0*/  IADD3 R56, P4, R56, c[0x0][0x168], RZ ;  /* 0x00005a0038387a10 */ /* 0x000fc80007f9e0ff */
[----:B------:R-:W-:Y:S01]  /*0be0*/  IADD3.X R57, R46, c[0x0][0x16c], RZ, P4, !PT ;  /* 0x00005b002e397a10 */ /* 0x000fe200027fe4ff */
[--C-:B----4-:R-:W-:Y:S02]  /*0bf0*/  HADD2.F32 R46, -RZ, R12.reuse.H1_H1 ;  /* 0x3000000cff2e7230 */ /* 0x110fe40000004100 */
[----:B------:R-:W-:-:S03]  /*0c00*/  HADD2.F32 R47, -RZ, R12.H0_H0 ;  /* 0x2000000cff2f7230 */ /* 0x000fc60000004100 */
[----:B------:R-:W-:Y:S01]  /*0c10*/  FMUL R12, R46, R46 ;  /* 0x0000002e2e0c7220 */ /* 0x000fe20000400000 */
[----:B------:R-:W-:-:S03]  /*0c20*/  HADD2.F32 R48, -RZ, R13.H0_H0 ;  /* 0x2000000dff307230 */ /* 0x000fc60000004100 */
[----:B------:R-:W-:Y:S01]  /*0c30*/  FFMA R55, R47, R47, R12 ;  /* 0x0000002f2f377223 */ /* 0x000fe2000000000c */
[----:B------:R-:W-:-:S03]  /*0c40*/  HADD2.F32 R49, -RZ, R13.H1_H1 ;  /* 0x3000000dff317230 */ /* 0x000fc60000004100 */
[----:B-1----:R-:W-:Y:S01]  /*0c50*/  FFMA R2, R48, R48, R55 ;  /* 0x0000003030027223 */ /* 0x002fe20000000037 */
[----:B0-----:R-:W-:-:S03]  /*0c60*/  HADD2.F32 R28, -RZ, R14.H0_H0 ;  /* 0x2000000eff1c7230 */ /* 0x001fc60000004100 */
[----:B------:R-:W-:Y:S01]  /*0c70*/  FFMA R3, R49, R49, R2 ;  /* 0x0000003131037223 */ /* 0x000fe20000000002 */
[----:B------:R-:W-:-:S03]  /*0c80*/  HADD2.F32 R30, -RZ, R14.H1_H1 ;  /* 0x3000000eff1e7230 */ /* 0x000fc60000004100 */
[----:B------:R-:W-:Y:S01]  /*0c90*/  FFMA R3, R28, R28, R3 ;  /* 0x0000001c1c037223 */ /* 0x000fe20000000003 */
[----:B------:R-:W-:-:S03]  /*0ca0*/  HADD2.F32 R29, -RZ, R15.H0_H0 ;  /* 0x2000000fff1d7230 */ /* 0x000fc60000004100 */
[----:B------:R-:W-:Y:S01]  /*0cb0*/  FFMA R2, R30, R30, R3 ;  /* 0x0000001e1e027223 */ /* 0x000fe20000000003 */
[----:B------:R-:W-:-:S03]  /*0cc0*/  HADD2.F32 R31, -RZ, R15.H1_H1 ;  /* 0x3000000fff1f7230 */ /* 0x000fc60000004100 */
[----:B------:R-:W-:-:S04]  /*0cd0*/  FFMA R2, R29, R29, R2 ;  /* 0x0000001d1d027223 */ /* 0x000fc80000000002 */
[----:B------:R-:W-:-:S05]  /*0ce0*/  FFMA R2, R31, R31, R2 ;  /* 0x0000001f1f027223 */ /* 0x000fca0000000002 */
[----:B------:R-:W0:Y:S02]  /*0cf0*/  SHFL.BFLY PT, R3, R2, 0x8, 0x1f ;  /* 0x0d001f0002037f89 */ /* 0x000e2400000e0000 */
[----:B0-----:R-:W-:-:S05]  /*0d00*/  FADD R3, R2, R3 ;  /* 0x0000000302037221 */ /* 0x001fca0000000000 */
[----:B------:R-:W0:Y:S02]  /*0d10*/  SHFL.BFLY PT, R12, R3, 0x4, 0x1f ;  /* 0x0c801f00030c7f89 */ /* 0x000e2400000e0000 */
[----:B0-----:R-:W-:-:S05]  /*0d20*/  FADD R12, R3, R12 ;  /* 0x0000000c030c7221 */ /* 0x001fca0000000000 */
[----:B------:R-:W0:Y:S01]  /*0d30*/  SHFL.BFLY PT, R13, R12, 0x2, 0x1f ;  /* 0x0c401f000c0d7f89 */ /* 0x000e2200000e0000 */
[----:B------:R-:W-:-:S04]  /*0d40*/  @!P6 FMUL R61, R61, 16777216 ;  /* 0x4b8000003d3de820 */ /* 0x000fc80000400000 */
[----:B------:R-:W1:Y:S01]  /*0d50*/  MUFU.RCP R55, R61 ;  /* 0x0000003d00377308 */ /* 0x000e620000001000 */
[----:B0-----:R-:W-:-:S05]  /*0d60*/  FADD R13, R12, R13 ;  /* 0x0000000d0c0d7221 */ /* 0x001fca0000000000 */
[----:B------:R-:W0:Y:S01]  /*0d70*/  SHFL.BFLY PT, R14, R13, 0x1, 0x1f ;  /* 0x0c201f000d0e7f89 */ /* 0x000e2200000e0000 */
[----:B------:R-:W-:-:S04]  /*0d80*/  @!P6 FMUL R82, R82, 16777216 ;  /* 0x4b8000005252e820 */ /* 0x000fc80000400000 */
[----:B-1----:R-:W-:Y:S01]  /*0d90*/  FMUL R55, R55, R82 ;  /* 0x0000005237377220 */ /* 0x002fe20000400000 */
[----:B------:R-:W-:Y:S01]  /*0da0*/  IADD3 R2, P4, R51, c[0x0][0x168], RZ ;  /* 0x00005a0033027a10 */ /* 0x000fe20007f9e0ff */
[--C-:B--2---:R-:W-:Y:S02]  /*0db0*/  HADD2.F32 R51, -RZ, R24.reuse.H1_H1 ;  /* 0x30000018ff337230 */ /* 0x104fe40000004100 */
[-C--:B------:R-:W-:Y:S01]  /*0dc0*/  FMUL R53, R53, R55.reuse ;  /* 0x0000003735357220 */ /* 0x080fe20000400000 */
[-C--:B------:R-:W-:Y:S01]  /*0dd0*/  FMUL R52, R52, R55.reuse ;  /* 0x0000003734347220 */ /* 0x080fe20000400000 */
[-C--:B------:R-:W-:Y:S01]  /*0de0*/  FMUL R62, R62, R55.reuse ;  /* 0x000000373e3e7220 */ /* 0x080fe20000400000 */
[-C--:B------:R-:W-:Y:S01]  /*0df0*/  FMUL R15, R64, R55.reuse ;  /* 0x00000037400f7220 */ /* 0x080fe20000400000 */
[-C--:B------:R-:W-:Y:S01]  /*0e00*/  FMUL R54, R54, R55.reuse ;  /* 0x0000003736367220 */ /* 0x080fe20000400000 */
[-C--:B------:R-:W-:Y:S01]  /*0e10*/  FMUL R3, R60, R55.reuse ;  /* 0x000000373c037220 */ /* 0x080fe20000400000 */
[-C--:B------:R-:W-:Y:S01]  /*0e20*/  FMUL R66, R66, R55.reuse ;  /* 0x0000003742427220 */ /* 0x080fe20000400000 */
[----:B------:R-:W-:Y:S01]  /*0e30*/  FMUL R59, R68, R55 ;  /* 0x00000037443b7220 */ /* 0x000fe20000400000 */
[----:B------:R-:W-:Y:S01]  /*0e40*/  F2FP.PACK_AB R12, R52, R53 ;  /* 0x00000035340c723e */ /* 0x000fe200000000ff */
[----:B0-----:R-:W-:Y:S01]  /*0e50*/  FADD R14, R13, R14 ;  /* 0x0000000e0d0e7221 */ /* 0x001fe20000000000 */
[----:B------:R-:W-:-:S03]  /*0e60*/  HADD2.F32 R52, -RZ, R24.H0_H0 ;  /* 0x20000018ff347230 */ /* 0x000fc60000004100 */
[----:B------:R-:W-:Y:S01]  /*0e70*/  FADD R14, R14, c[0x0][0x178] ;  /* 0x00005e000e0e7621 */ /* 0x000fe20000000000 */
[----:B------:R-:W-:Y:S01]  /*0e80*/  FMUL R53, R51, R51 ;  /* 0x0000003333357220 */ /* 0x000fe20000400000 */
[----:B------:R-:W-:Y:S02]  /*0e90*/  F2FP.PACK_AB R13, R3, R54 ;  /* 0x00000036030d723e */ /* 0x000fe400000000ff */
[----:B------:R0:W1:Y:S01]  /*0ea0*/  MUFU.SQRT R58, R14 ;  /* 0x0000000e003a7308 */ /* 0x0000620000002000 */
[--C-:B------:R-:W-:Y:S01]  /*0eb0*/  HADD2.F32 R24, -RZ, R25.reuse.H0_H0 ;  /* 0x20000019ff187230 */ /* 0x100fe20000004100 */
[----:B------:R-:W-:Y:S01]  /*0ec0*/  FFMA R53, R52, R52, R53 ;  /* 0x0000003434357223 */ /* 0x000fe20000000035 */
[----:B------:R-:W-:Y:S01]  /*0ed0*/  HADD2.F32 R25, -RZ, R25.H1_H1 ;  /* 0x30000019ff197230 */ /* 0x000fe20000004100 */
[----:B0-----:R-:W-:Y:S02]  /*0ee0*/  F2FP.PACK_AB R14, R15, R62 ;  /* 0x0000003e0f0e723e */ /* 0x001fe400000000ff */
[----:B------:R-:W-:-:S05]  /*0ef0*/  F2FP.PACK_AB R15, R59, R66 ;  /* 0x000000423b0f723e */ /* 0x000fca00000000ff */
[----:B------:R0:W-:Y:S02]  /*0f00*/  @!P5 STG.E.128 [R56.64], R12 ;  /* 0x0000000c3800d986 */ /* 0x0001e4000c101d04 */
[----:B0-----:R-:W-:Y:S01]  /*0f10*/  FFMA R14, R24, R24, R53 ;  /* 0x00000018180e7223 */ /* 0x001fe20000000035 */
[----:B------:R-:W-:-:S03]  /*0f20*/  HADD2.F32 R12, -RZ, R26.H0_H0 ;  /* 0x2000001aff0c7230 */ /* 0x000fc60000004100 */
        /* <DEDUP_REMOVED lines=13> */
[----:B---3--:R-:W-:Y:S01]  /*1000*/  HADD2.F32 R14, -RZ, R20.H1_H1 ;  /* 0x30000014ff0e7230 */ /* 0x008fe20000004100 */
[----:B0-----:R-:W-:-:S05]  /*1010*/  FADD R56, R54, R53 ;  /* 0x0000003536387221 */ /* 0x001fca0000000000 */
[----:B------:R-:W0:Y:S01]  /*1020*/  SHFL.BFLY PT, R53, R56, 0x1, 0x1f ;  /* 0x0c201f0038357f89 */ /* 0x000e2200000e0000 */
[----:B------:R-:W-:Y:S01]  /*1030*/  HADD2.F32 R54, -RZ, R20.H0_H0 ;  /* 0x20000014ff367230 */ /* 0x000fe20000004100 */
[----:B------:R-:W-:Y:S01]  /*1040*/  FMUL R57, R14, R14 ;  /* 0x0000000e0e397220 */ /* 0x000fe20000400000 */
[----:B------:R-:W-:-:S03]  /*1050*/  HADD2.F32 R20, -RZ, R21.H0_H0 ;  /* 0x20000015ff147230 */ /* 0x000fc60000004100 */
[----:B------:R-:W-:Y:S01]  /*1060*/  FFMA R57, R54, R54, R57 ;  /* 0x0000003636397223 */ /* 0x000fe20000000039 */
[----:B------:R-:W-:-:S03]  /*1070*/  HADD2.F32 R21, -RZ, R21.H1_H1 ;  /* 0x30000015ff157230 */ /* 0x000fc60000004100 */
[----:B------:R-:W-:-:S04]  /*1080*/  FFMA R60, R20, R20, R57 ;  /* 0x00000014143c7223 */ /* 0x000fc80000000039 */
[----:B------:R-:W-:Y:S01]  /*1090*/  FFMA R57, R21, R21, R60 ;  /* 0x0000001515397223 */ /* 0x000fe2000000003c */
[----:B0-----:R-:W-:Y:S01]  /*10a0*/  FADD R53, R56, R53 ;  /* 0x0000003538357221 */ /* 0x001fe20000000000 */
[----:B------:R-:W-:-:S03]  /*10b0*/  HADD2.F32 R56, -RZ, R22.H0_H0 ;  /* 0x20000016ff387230 */ /* 0x000fc60000004100 */
[----:B------:R-:W-:Y:S01]  /*10c0*/  FADD R59, R53, c[0x0][0x178] ;  /* 0x00005e00353b7621 */ /* 0x000fe20000000000 */
[----:B------:R-:W-:-:S03]  /*10d0*/  HADD2.F32 R22, -RZ, R22.H1_H1 ;  /* 0x30000016ff167230 */ /* 0x000fc60000004100 */
[----:B------:R0:W2:Y:S02]  /*10e0*/  MUFU.SQRT R53, R59 ;  /* 0x0000003b00357308 */ /* 0x0000a40000002000 */
[----:B0-----:R-:W-:Y:S01]  /*10f0*/  FFMA R59, R56, R56, R57 ;  /* 0x00000038383b7223 */ /* 0x001fe20000000039 */
        /* <DEDUP_REMOVED lines=10> */
[----:B-----5:R-:W-:Y:S01]  /*11a0*/  HADD2.F32 R59, -RZ, R8.H1_H1 ;  /* 0x30000008ff3b7230 */ /* 0x020fe20000004100 */
[----:B0-----:R-:W-:-:S05]  /*11b0*/  FADD R64, R62, R61 ;  /* 0x0000003d3e407221 */ /* 0x001fca0000000000 */
[----:B------:R-:W0:Y:S01]  /*11c0*/  SHFL.BFLY PT, R61, R64, 0x1, 0x1f ;  /* 0x0c201f00403d7f89 */ /* 0x000e2200000e0000 */
[----:B------:R-:W-:Y:S01]  /*11d0*/  HADD2.F32 R62, -RZ, R8.H0_H0 ;  /* 0x20000008ff3e7230 */ /* 0x000fe20000004100 */
[----:B------:R-:W-:Y:S01]  /*11e0*/  FMUL R63, R59, R59 ;  /* 0x0000003b3b3f7220 */ /* 0x000fe20000400000 */
[----:B------:R-:W-:-:S03]  /*11f0*/  HADD2.F32 R8, -RZ, R9.H0_H0 ;  /* 0x20000009ff087230 */ /* 0x000fc60000004100 */
[----:B------:R-:W-:Y:S01]  /*1200*/  FFMA R63, R62, R62, R63 ;  /* 0x0000003e3e3f7223 */ /* 0x000fe2000000003f */
[----:B------:R-:W-:Y:S01]  /*1210*/  HADD2.F32 R9, -RZ, R9.H1_H1 ;  /* 0x30000009ff097230 */ /* 0x000fe20000004100 */
[----:B0-----:R-:W-:Y:S02]  /*1220*/  FADD R61, R64, R61 ;  /* 0x0000003d403d7221 */ /* 0x001fe40000000000 */
[----:B------:R-:W-:Y:S01]  /*1230*/  FFMA R64, R8, R8, R63 ;  /* 0x0000000808407223 */ /* 0x000fe2000000003f */
[--C-:B------:R-:W-:Y:S01]  /*1240*/  HADD2.F32 R63, -RZ, R10.reuse.H0_H0 ;  /* 0x2000000aff3f7230 */ /* 0x100fe20000004100 */
[----:B------:R-:W-:Y:S02]  /*1250*/  FADD R65, R61, c[0x0][0x178] ;  /* 0x00005e003d417621 */ /* 0x000fe40000000000 */
[----:B------:R-:W-:Y:S01]  /*1260*/  FFMA R64, R9, R9, R64 ;  /* 0x0000000909407223 */ /* 0x000fe20000000040 */
[----:B------:R-:W-:Y:S01]  /*1270*/  HADD2.F32 R10, -RZ, R10.H1_H1 ;  /* 0x3000000aff0a7230 */ /* 0x000fe20000004100 */
[----:B------:R0:W3:Y:S02]  /*1280*/  MUFU.SQRT R61, R65 ;  /* 0x00000041003d7308 */ /* 0x0000e40000002000 */
        /* <DEDUP_REMOVED lines=11> */
[----:B------:R-:W-:Y:S01]  /*1340*/  HADD2.F32 R65, -RZ, R4.H1_H1 ;  /* 0x30000004ff417230 */ /* 0x000fe20000004100 */
[----:B0-----:R-:W-:-:S05]  /*1350*/  FADD R69, R68, R67 ;  /* 0x0000004344457221 */ /* 0x001fca0000000000 */
[----:B------:R-:W0:Y:S01]  /*1360*/  SHFL.BFLY PT, R70, R69, 0x1, 0x1f ;  /* 0x0c201f0045467f89 */ /* 0x000e2200000e0000 */
[----:B------:R-:W-:Y:S01]  /*1370*/  HADD2.F32 R67, -RZ, R4.H0_H0 ;  /* 0x20000004ff437230 */ /* 0x000fe20000004100 */
[----:B------:R-:W-:Y:S01]  /*1380*/  FMUL R4, R65, R65 ;  /* 0x0000004141047220 */ /* 0x000fe20000400000 */
[--C-:B------:R-:W-:Y:S02]  /*1390*/  HADD2.F32 R66, -RZ, R5.reuse.H0_H0 ;  /* 0x20000005ff427230 */ /* 0x100fe40000004100 */
[----:B------:R-:W-:Y:S02]  /*13a0*/  HADD2.F32 R68, -RZ, R5.H1_H1 ;  /* 0x30000005ff447230 */ /* 0x000fe40000004100 */
[----:B------:R-:W-:Y:S01]  /*13b0*/  HADD2.F32 R74, -RZ, R7.H0_H0 ;  /* 0x20000007ff4a7230 */ /* 0x000fe20000004100 */
[----:B0-----:R-:W-:Y:S01]  /*13c0*/  FADD R70, R69, R70 ;  /* 0x0000004645467221 */ /* 0x001fe20000000000 */
[----:B------:R-:W-:-:S04]  /*13d0*/  FFMA R69, R67, R67, R4 ;  /* 0x0000004343457223 */ /* 0x000fc80000000004 */
[----:B------:R-:W-:Y:S01]  /*13e0*/  FFMA R5, R66, R66, R69 ;  /* 0x0000004242057223 */ /* 0x000fe20000000045 */
[----:B------:R-:W-:Y:S01]  /*13f0*/  FADD R72, R70, c[0x0][0x178] ;  /* 0x00005e0046487621 */ /* 0x000fe20000000000 */
[--C-:B------:R-:W-:Y:S02]  /*1400*/  HADD2.F32 R69, -RZ, R6.reuse.H0_H0 ;  /* 0x20000006ff457230 */ /* 0x100fe40000004100 */
[----:B------:R-:W-:Y:S01]  /*1410*/  FFMA R4, R68, R68, R5 ;  /* 0x0000004444047223 */ /* 0x000fe20000000005 */
[----:B------:R0:W4:Y:S03]  /*1420*/  MUFU.SQRT R70, R72 ;  /* 0x0000004800467308 */ /* 0x0001260000002000 */
[----:B------:R-:W-:Y:S01]  /*1430*/  FFMA R5, R69, R69, R4 ;  /* 0x0000004545057223 */ /* 0x000fe20000000004 */
[----:B0-----:R-:W-:Y:S02]  /*1440*/  HADD2.F32 R72, -RZ, R6.H1_H1 ;  /* 0x30000006ff487230 */ /* 0x001fe40000004100 */
[----:B------:R-:W-:-:S03]  /*1450*/  HADD2.F32 R76, -RZ, R7.H1_H1 ;  /* 0x30000007ff4c7230 */ /* 0x000fc60000004100 */
[----:B------:R-:W-:-:S04]  /*1460*/  FFMA R5, R72, R72, R5 ;  /* 0x0000004848057223 */ /* 0x000fc80000000005 */
[----:B------:R-:W-:-:S04]  /*1470*/  FFMA R5, R74, R74, R5 ;  /* 0x0000004a4a057223 */ /* 0x000fc80000000005 */
[----:B------:R-:W-:-:S05]  /*1480*/  FFMA R5, R76, R76, R5 ;  /* 0x0000004c4c057223 */ /* 0x000fca0000000005 */
[----:B------:R-:W0:Y:S02]  /*1490*/  SHFL.BFLY PT, R4, R5, 0x8, 0x1f ;  /* 0x0d001f0005047f89 */ /* 0x000e2400000e0000 */
[----:B0-----:R-:W-:-:S05]  /*14a0*/  FADD R4, R5, R4 ;  /* 0x0000000405047221 */ /* 0x001fca0000000000 */
[----:B------:R-:W0:Y:S02]  /*14b0*/  SHFL.BFLY PT, R7, R4, 0x4, 0x1f ;  /* 0x0c801f0004077f89 */ /* 0x000e2400000e0000 */
[----:B0-----:R-:W-:-:S05]  /*14c0*/  FADD R7, R4, R7 ;  /* 0x0000000704077221 */ /* 0x001fca0000000000 */
[----:B------:R-:W0:Y:S02]  /*14d0*/  SHFL.BFLY PT, R6, R7, 0x2, 0x1f ;  /* 0x0c401f0007067f89 */ /* 0x000e2400000e0000 */
[----:B0-----:R-:W-:-:S05]  /*14e0*/  FADD R82, R7, R6 ;  /* 0x0000000607527221 */ /* 0x001fca0000000000 */
[----:B------:R-:W0:Y:S01]  /*14f0*/  SHFL.BFLY PT, R75, R82, 0x1, 0x1f ;  /* 0x0c201f00524b7f89 */ /* 0x000e2200000e0000 */
[----:B------:R-:W-:Y:S01]  /*1500*/  HADD2.F32 R77, -RZ, R16.H0_H0 ;  /* 0x20000010ff4d7230 */ /* 0x000fe20000004100 */
[----:B0-----:R-:W-:-:S04]  /*1510*/  FADD R75, R82, R75 ;  /* 0x0000004b524b7221 */ /* 0x001fc80000000000 */
[----:B------:R-:W-:Y:S01]  /*1520*/  FADD R84, R75, c[0x0][0x178] ;  /* 0x00005e004b547621 */ /* 0x000fe20000000000 */
[----:B------:R-:W-:Y:S02]  /*1530*/  HADD2.F32 R75, -RZ, R16.H1_H1 ;  /* 0x30000010ff4b7230 */ /* 0x000fe40000004100 */
[----:B------:R-:W-:-:S03]  /*1540*/  HADD2.F32 R16, -RZ, R17.H0_H0 ;  /* 0x20000011ff107230 */ /* 0x000fc60000004100 */
[----:B------:R-:W-:Y:S01]  /*1550*/  FMUL R6, R75, R75 ;  /* 0x0000004b4b067220 */ /* 0x000fe20000400000 */
[----:B------:R-:W-:-:S03]  /*1560*/  HADD2.F32 R17, -RZ, R17.H1_H1 ;  /* 0x30000011ff117230 */ /* 0x000fc60000004100 */
[----:B------:R-:W-:Y:S01]  /*1570*/  FFMA R5, R77, R77, R6 ;  /* 0x0000004d4d057223 */ /* 0x000fe20000000006 */
[----:B------:R-:W-:-:S03]  /*1580*/  HADD2.F32 R82, -RZ, R18.H0_H0 ;  /* 0x20000012ff527230 */ /* 0x000fc60000004100 */
[----:B------:R-:W-:Y:S01]  /*1590*/  FFMA R6, R16, R16, R5 ;  /* 0x0000001010067223 */ /* 0x000fe20000000005 */
[----:B------:R-:W-:-:S03]  /*15a0*/  HADD2.F32 R18, -RZ, R18.H1_H1 ;  /* 0x30000012ff127230 */ /* 0x000fc60000004100 */
[----:B------:R-:W-:Y:S01]  /*15b0*/  FFMA R5, R17, R17, R6 ;  /* 0x0000001111057223 */ /* 0x000fe20000000006 */
[----:B------:R0:W5:Y:S03]  /*15c0*/  MUFU.SQRT R85, R84 ;  /* 0x0000005400557308 */ /* 0x0001660000002000 */
[----:B------:R-:W-:-:S04]  /*15d0*/  FFMA R5, R82, R82, R5 ;  /* 0x0000005252057223 */ /* 0x000fc80000000005 */
[----:B------:R-:W-:Y:S01]  /*15e0*/  FFMA R5, R18, R18, R5 ;  /* 0x0000001212057223 */ /* 0x000fe20000000005 */
[--C-:B0-----:R-:W-:Y:S02]  /*15f0*/  HADD2.F32 R84, -RZ, R19.reuse.H0_H0 ;  /* 0x20000013ff547230 */ /* 0x101fe40000004100 */
[----:B------:R-:W-:-:S03]  /*1600*/  HADD2.F32 R19, -RZ, R19.H1_H1 ;  /* 0x30000013ff137230 */ /* 0x000fc60000004100 */
[----:B------:R-:W-:-:S04]  /*1610*/  FFMA R6, R84, R84, R5 ;  /* 0x0000005454067223 */ /* 0x000fc80000000005 */
[----:B------:R-:W-:-:S05]  /*1620*/  FFMA R6, R19, R19, R6 ;  /* 0x0000001313067223 */ /* 0x000fca0000000006 */
[----:B------:R-:W0:Y:S02]  /*1630*/  SHFL.BFLY PT, R5, R6, 0x8, 0x1f ;  /* 0x0d001f0006057f89 */ /* 0x000e2400000e0000 */
[----:B0-----:R-:W-:-:S05]  /*1640*/  FADD R5, R6, R5 ;  /* 0x0000000506057221 */ /* 0x001fca0000000000 */
[----:B------:R-:W0:Y:S01]  /*1650*/  SHFL.BFLY PT, R86, R5, 0x4, 0x1f ;  /* 0x0c801f0005567f89 */ /* 0x000e2200000e0000 */
[----:B------:R-:W-:Y:S01]  /*1660*/  IADD3.X R3, R50, c[0x0][0x16c], RZ, P4, !PT ;  /* 0x00005b0032037a10 */ /* 0x000fe200027fe4ff */
[----:B0-----:R-:W-:-:S05]  /*1670*/  FADD R86, R5, R86 ;  /* 0x0000005605567221 */ /* 0x001fca0000000000 */
[----:B------:R-:W0:Y:S01]  /*1680*/  SHFL.BFLY PT, R7, R86, 0x2, 0x1f ;  /* 0x0c401f0056077f89 */ /* 0x000e2200000e0000 */
[C---:B-1----:R-:W-:Y:S02]  /*1690*/  FSETP.GT.AND P4, PT, R58.reuse, 8.50705917302346158658e+37, PT ;  /* 0x7e8000003a00780b */ /* 0x042fe40003f84000 */
[----:B------:R-:W-:Y:S02]  /*16a0*/  P2R R81, PR, RZ, 0x2 ;  /* 0x00000002ff517803 */ /* 0x000fe40000000000 */
[----:B------:R-:W-:Y:S02]  /*16b0*/  FSETP.GEU.AND P1, PT, R58, 1.175494350822287508e-38, PT ;  /* 0x008000003a00780b */ /* 0x000fe40003f2e000 */
[----:B------:R-:W-:-:S07]  /*16c0*/  FSEL R50, R44, 1, P4 ;  /* 0x3f8000002c327808 */ /* 0x000fce0002000000 */
[----:B------:R-:W-:Y:S01]  /*16d0*/  @P4 FMUL R58, R58, 0.25 ;  /* 0x3e8000003a3a4820 */ /* 0x000fe20000400000 */
[----:B--2---:R-:W-:Y:S01]  /*16e0*/  FSETP.GT.AND P4, PT, R53, 8.50705917302346158658e+37, PT ;  /* 0x7e8000003500780b */ /* 0x004fe20003f84000 */
[----:B0-----:R-:W-:-:S05]  /*16f0*/  FADD R7, R86, R7 ;  /* 0x0000000756077221 */ /* 0x001fca0000000000 */
[----:B------:R-:W0:Y:S01]  /*1700*/  SHFL.BFLY PT, R88, R7, 0x1, 0x1f ;  /* 0x0c201f0007587f89 */ /* 0x000e2200000e0000 */
[----:B------:R-:W-:Y:S02]  /*1710*/  P2R R79, PR, RZ, 0x4 ;  /* 0x00000004ff4f7803 */ /* 0x000fe40000000000 */
[----:B------:R-:W-:-:S04]  /*1720*/  FSETP.GEU.AND P2, PT, R53, 1.175494350822287508e-38, PT ;  /* 0x008000003500780b */ /* 0x000fc80003f4e000 */
[----:B------:R-:W-:Y:S01]  /*1730*/  @P4 FMUL R53, R53, 0.25 ;  /* 0x3e80000035354820 */ /* 0x000fe20000400000 */
[C---:B------:R-:W-:Y:S02]  /*1740*/  FSEL R15, R44.reuse, 1, P4 ;  /* 0x3f8000002c0f7808 */ /* 0x040fe40002000000 */
[C---:B---3--:R-:W-:Y:S02]  /*1750*/  FSETP.GT.AND P4, PT, R61.reuse, 8.50705917302346158658e+37, PT ;  /* 0x7e8000003d00780b */ /* 0x048fe40003f84000 */
[----:B------:R-:W-:Y:S02]  /*1760*/  P2R R80, PR, RZ, 0x8 ;  /* 0x00000008ff507803 */ /* 0x000fe40000000000 */
[----:B------:R-:W-:Y:S02]  /*1770*/  FSETP.GEU.AND P3, PT, R61, 1.175494350822287508e-38, PT ;  /* 0x008000003d00780b */ /* 0x000fe40003f6e000 */
[----:B------:R-:W-:Y:S01]  /*1780*/  FSEL R60, R44, 1, P4 ;  /* 0x3f8000002c3c7808 */ /* 0x000fe20002000000 */
[----:B0-----:R-:W-:-:S06]  /*1790*/  FADD R88, R7, R88 ;  /* 0x0000005807587221 */ /* 0x001fcc0000000000 */
[----:B------:R-:W-:Y:S01]  /*17a0*/  @P4 FMUL R61, R61, 0.25 ;  /* 0x3e8000003d3d4820 */ /* 0x000fe20000400000 */
[----:B------:R-:W-:Y:S01]  /*17b0*/  FADD R88, R88, c[0x0][0x178] ;  /* 0x00005e0058587621 */ /* 0x000fe20000000000 */
[----:B----4-:R-:W-:-:S03]  /*17c0*/  FSETP.GT.AND P4, PT, R70, 8.50705917302346158658e+37, PT ;  /* 0x7e8000004600780b */ /* 0x010fc60003f84000 */
[----:B------:R-:W0:Y:S01]  /*17d0*/  MUFU.SQRT R87, R88 ;  /* 0x0000005800577308 */ /* 0x000e220000002000 */
[----:B-----5:R-:W-:Y:S02]  /*17e0*/  FSETP.GT.AND P6, PT, R85, 8.50705917302346158658e+37, PT ;  /* 0x7e8000005500780b */ /* 0x020fe40003fc4000 */
[----:B------:R-:W-:Y:S02]  /*17f0*/  FSETP.GEU.AND P5, PT, R70, 1.175494350822287508e-38, PT ;  /* 0x008000004600780b */ /* 0x000fe40003fae000 */
[----:B------:R-:W-:Y:S02]  /*1800*/  FSEL R71, R44, 1, P4 ;  /* 0x3f8000002c477808 */ /* 0x000fe40002000000 */
[----:B------:R-:W-:-:S03]  /*1810*/  P2R R83, PR, RZ, 0x1 ;  /* 0x00000001ff537803 */ /* 0x000fc60000000000 */
[----:B------:R-:W-:Y:S01]  /*1820*/  @P4 FMUL R70, R70, 0.25 ;  /* 0x3e80000046464820 */ /* 0x000fe20000400000 */
[----:B------:R-:W-:Y:S02]  /*1830*/  FSETP.GEU.AND P4, PT, R85, 1.175494350822287508e-38, PT ;  /* 0x008000005500780b */ /* 0x000fe40003f8e000 */
[----:B------:R-:W-:Y:S02]  /*1840*/  FSEL R4, R44, 1, P6 ;  /* 0x3f8000002c047808 */ /* 0x000fe40003000000 */
[----:B0-----:R-:W-:Y:S01]  /*1850*/  FSETP.GT.AND P0, PT, R87, 8.50705917302346158658e+37, PT ;  /* 0x7e8000005700780b */ /* 0x001fe20003f04000 */
[----:B------:R-:W-:Y:S01]  /*1860*/  @P6 FMUL R85, R85, 0.25 ;  /* 0x3e80000055556820 */ /* 0x000fe20000400000 */
[----:B------:R-:W-:Y:S01]  /*1870*/  FSETP.GEU.AND P6, PT, R87, 1.175494350822287508e-38, PT ;  /* 0x008000005700780b */ /* 0x000fe20003fce000 */
[----:B------:R-:W-:Y:S01]  /*1880*/  @!P1 FMUL R58, R58, 16777216 ;  /* 0x4b8000003a3a9820 */ /* 0x000fe20000400000 */
[----:B------:R-:W-:Y:S01]  /*1890*/  LOP3.LUT R33, R33, 0xf, R0, 0xf8, !PT ;  /* 0x0000000f21217812 */ /* 0x000fe200078ef800 */
[----:B------:R-:W-:Y:S01]  /*18a0*/  @!P2 FMUL R53, R53, 16777216 ;  /* 0x4b8000003535a820 */ /* 0x000fe20000400000 */
[----:B------:R-:W-:Y:S01]  /*18b0*/  @!P3 FMUL R61, R61, 16777216 ;  /* 0x4b8000003d3db820 */ /* 0x000fe20000400000 */
[----:B------:R-:W-:-:S02]  /*18c0*/  @!P3 FMUL R60, R60, 16777216 ;  /* 0x4b8000003c3cb820 */ /* 0x000fc40000400000 */
[----:B------:R-:W-:Y:S01]  /*18d0*/  @!P4 FMUL R85, R85, 16777216 ;  /* 0x4b8000005555c820 */ /* 0x000fe20000400000 */
[----:B------:R-:W-:Y:S01]  /*18e0*/  @!P4 FMUL R4, R4, 16777216 ;  /* 0x4b8000000404c820 */ /* 0x000fe20000400000 */
[----:B------:R-:W-:Y:S01]  /*18f0*/  ISETP.NE.AND P3, PT, R80, RZ, PT ;  /* 0x000000ff5000720c */ /* 0x000fe20003f65270 */
[----:B------:R-:W0:Y:S01]  /*1900*/  MUFU.RCP R7, R58 ;  /* 0x0000003a00077308 */ /* 0x000e220000001000 */
[----:B------:R-:W-:Y:S01]  /*1910*/  ISETP.GE.U32.AND P4, PT, R33, 0x1230, PT ;  /* 0x000012302100780c */ /* 0x000fe20003f86070 */
[----:B------:R-:W-:Y:S01]  /*1920*/  @P0 FMUL R87, R87, 0.25 ;  /* 0x3e80000057570820 */ /* 0x000fe20000400000 */
[----:B------:R-:W-:Y:S02]  /*1930*/  LOP3.LUT R6, R0, 0x1f, RZ, 0xc0, !PT ;  /* 0x0000001f00067812 */ /* 0x000fe400078ec0ff */
[----:B------:R-:W-:-:S03]  /*1940*/  ISETP.GE.U32.AND.EX P4, PT, R32, RZ, PT, P4 ;  /* 0x000000ff2000720c */ /* 0x000fc60003f86140 */
[----:B------:R0:W1:Y:S01]  /*1950*/  MUFU.RCP R80, R53 ;  /* 0x0000003500507308 */ /* 0x0000620000001000 */
[----:B------:R-:W-:Y:S01]  /*1960*/  @!P6 FMUL R87, R87, 16777216 ;  /* 0x4b8000005757e820 */ /* 0x000fe20000400000 */
[----:B------:R-:W-:-:S06]  /*1970*/  ISETP.LT.U32.AND P4, PT, R6, 0x10, !P4 ;  /* 0x000000100600780c */ /* 0x000fcc0006781070 */
[----:B------:R-:W2:Y:S01]  /*1980*/  MUFU.RCP R61, R61 ;  /* 0x0000003d003d7308 */ /* 0x000ea20000001000 */
[----:B------:R-:W-:Y:S01]  /*1990*/  FSEL R5, R44, 1, P0 ;  /* 0x3f8000002c057808 */ /* 0x000fe20000000000 */
[----:B------:R-:W-:Y:S01]  /*19a0*/  @!P1 FMUL R50, R50, 16777216 ;  /* 0x4b80000032329820 */ /* 0x000fe20000400000 */
[----:B------:R-:W-:Y:S01]  /*19b0*/  @!P2 FMUL R15, R15, 16777216 ;  /* 0x4b8000000f0fa820 */ /* 0x000fe20000400000 */
[----:B------:R-:W-:-:S04]  /*19c0*/  @!P5 FMUL R70, R70, 16777216 ;  /* 0x4b8000004646d820 */ /* 0x000fc80000400000 */
[----:B------:R-:W-:Y:S01]  /*19d0*/  MUFU.RCP R6, R87 ;  /* 0x0000005700067308 */ /* 0x000fe20000001000 */
[----:B------:R-:W-:Y:S01]  /*19e0*/  SHF.R.U32.HI R44, RZ, 0x2, R0 ;  /* 0x00000002ff2c7819 */ /* 0x000fe20000011600 */
[----:B------:R-:W-:-:S06]  /*19f0*/  @!P5 FMUL R71, R71, 16777216 ;  /* 0x4b8000004747d820 */ /* 0x000fcc0000400000 */
[----:B------:R-:W3:Y:S01]  /*1a00*/  MUFU.RCP R85, R85 ;  /* 0x0000005500557308 */ /* 0x000ee20000001000 */
[----:B------:R-:W-:Y:S01]  /*1a10*/  ISETP.NE.AND P5, PT, R73, RZ, PT ;  /* 0x000000ff4900720c */ /* 0x000fe20003fa5270 */
[----:B0-----:R-:W-:Y:S01]  /*1a20*/  FMUL R53, R7, R50 ;  /* 0x0000003207357220 */ /* 0x001fe20000400000 */
[----:B-1----:R-:W-:Y:S01]  /*1a30*/  FMUL R73, R80, R15 ;  /* 0x0000000f50497220 */ /* 0x002fe20000400000 */
[----:B------:R-:W-:Y:S01]  /*1a40*/  LOP3.LUT R44, R44, 0x4, RZ, 0xc0, !PT ;  /* 0x000000042c2c7812 */ /* 0x000fe200078ec0ff */
[----:B--2---:R-:W-:Y:S01]  /*1a50*/  FMUL R61, R61, R60 ;  /* 0x0000003c3d3d7220 */ /* 0x004fe20000400000 */
[----:B------:R-:W-:Y:S02]  /*1a60*/  @!P6 FMUL R5, R5, 16777216 ;  /* 0x4b8000000505e820 */ /* 0x000fe40000400000 */
[----:B------:R-:W0:Y:S01]  /*1a70*/  MUFU.RCP R70, R70 ;  /* 0x0000004600467308 */ /* 0x000e220000001000 */
[-C--:B------:R-:W-:Y:S01]  /*1a80*/  FMUL R28, R28, R53.reuse ;  /* 0x000000351c1c7220 */ /* 0x080fe20000400000 */
[----:B------:R-:W-:Y:S01]  /*1a90*/  FMUL R7, R30, R53 ;  /* 0x000000351e077220 */ /* 0x000fe20000400000 */
[----:B------:R-:W-:Y:S01]  /*1aa0*/  FMUL R15, R26, R73 ;  /* 0x000000491a0f7220 */ /* 0x000fe20000400000 */
[-C--:B------:R-:W-:Y:S01]  /*1ab0*/  FMUL R47, R47, R53.reuse ;  /* 0x000000352f2f7220 */ /* 0x080fe20000400000 */
[-C--:B------:R-:W-:Y:S01]  /*1ac0*/  FMUL R46, R46, R53.reuse ;  /* 0x000000352e2e7220 */ /* 0x080fe20000400000 */
[-C--:B------:R-:W-:Y:S01]  /*1ad0*/  FMUL R48, R48, R53.reuse ;  /* 0x0000003530307220 */ /* 0x080fe20000400000 */
[-C--:B------:R-:W-:Y:S01]  /*1ae0*/  FMUL R49, R49, R53.reuse ;  /* 0x0000003531317220 */ /* 0x080fe20000400000 */
[-C--:B------:R-:W-:Y:S01]  /*1af0*/  FMUL R29, R29, R53.reuse ;  /* 0x000000351d1d7220 */ /* 0x080fe20000400000 */
[----:B------:R-:W-:Y:S01]  /*1b00*/  FMUL R30, R31, R53 ;  /* 0x000000351f1e7220 */ /* 0x000fe20000400000 */
[----:B------:R-:W-:Y:S01]  /*1b10*/  FMUL R26, R27, R73 ;  /* 0x000000491b1a7220 */ /* 0x000fe20000400000 */
[----:B------:R1:W-:Y:S01]  /*1b20*/  STS [R44], R45 ;  /* 0x0000002d2c007388 */ /* 0x0003e20000000800 */
[-C--:B------:R-:W-:Y:S01]  /*1b30*/  FMUL R27, R14, R61.reuse ;  /* 0x0000003d0e1b7220 */ /* 0x080fe20000400000 */
[-C--:B------:R-:W-:Y:S01]  /*1b40*/  FMUL R54, R54, R61.reuse ;  /* 0x0000003d36367220 */ /* 0x080fe20000400000 */
[-C--:B------:R-:W-:Y:S01]  /*1b50*/  FMUL R14, R20, R61.reuse ;  /* 0x0000003d140e7220 */ /* 0x080fe20000400000 */
[-C--:B------:R-:W-:Y:S01]  /*1b60*/  FMUL R31, R21, R61.reuse ;  /* 0x0000003d151f7220 */ /* 0x080fe20000400000 */
[-C--:B------:R-:W-:Y:S01]  /*1b70*/  FMUL R56, R56, R61.reuse ;  /* 0x0000003d38387220 */ /* 0x080fe20000400000 */
[-C--:B------:R-:W-:Y:S01]  /*1b80*/  FMUL R57, R57, R61.reuse ;  /* 0x0000003d39397220 */ /* 0x080fe20000400000 */
[-C--:B------:R-:W-:Y:S01]  /*1b90*/  FMUL R50, R23, R61.reuse ;  /* 0x0000003d17327220 */ /* 0x080fe20000400000 */
[----:B------:R2:W-:Y:S01]  /*1ba0*/  STS [R44+0x20], R61 ;  /* 0x0000203d2c007388 */ /* 0x0005e20000000800 */
[----:B-1----:R-:W-:Y:S01]  /*1bb0*/  FMUL R45, R22, R61 ;  /* 0x0000003d162d7220 */ /* 0x002fe20000400000 */
[----:B---3--:R-:W-:Y:S01]  /*1bc0*/  FMUL R85, R85, R4 ;  /* 0x0000000455557220 */ /* 0x008fe20000400000 */
[----:B------:R-:W-:Y:S01]  /*1bd0*/  F2FP.PACK_AB R4, R46, R47 ;  /* 0x0000002f2e04723e */ /* 0x000fe200000000ff */
[----:B--2---:R-:W-:Y:S01]  /*1be0*/  FMUL R61, R6, R5 ;  /* 0x00000005063d7220 */ /* 0x004fe20000400000 */
[----:B------:R-:W-:-:S02]  /*1bf0*/  F2FP.PACK_AB R6, R7, R28 ;  /* 0x0000001c0706723e */ /* 0x000fc400000000ff */
[----:B------:R-:W-:Y:S02]  /*1c00*/  F2FP.PACK_AB R5, R49, R48 ;  /* 0x000000303105723e */ /* 0x000fe400000000ff */
[----:B------:R-:W-:Y:S02]  /*1c10*/  F2FP.PACK_AB R7, R30, R29 ;  /* 0x0000001d1e07723e */ /* 0x000fe400000000ff */
[----:B------:R-:W-:-:S03]  /*1c20*/  ISETP.NE.AND P6, PT, R78, RZ, PT ;  /* 0x000000ff4e00720c */ /* 0x000fc60003fc5270 */
[----:B------:R-:W-:Y:S01]  /*1c30*/  @!P5 STG.E.128 [R2.64], R4 ;  /* 0x000000040200d986 */ /* 0x000fe2000c101d04 */
[----:B------:R-:W-:Y:S01]  /*1c40*/  IADD3 R20, P5, R41, c[0x0][0x168], RZ ;  /* 0x00005a0029147a10 */ /* 0x000fe20007fbe0ff */
[----:B------:R-:W-:Y:S01]  /*1c50*/  FMUL R13, R13, R73 ;  /* 0x000000490d0d7220 */ /* 0x000fe20000400000 */
[----:B0-----:R-:W-:Y:S01]  /*1c60*/  FMUL R71, R70, R71 ;  /* 0x0000004746477220 */ /* 0x001fe20000400000 */
[-C--:B------:R-:W-:Y:S01]  /*1c70*/  FMUL R52, R52, R73.reuse ;  /* 0x0000004934347220 */ /* 0x080fe20000400000 */
[-C--:B------:R-:W-:Y:S01]  /*1c80*/  FMUL R51, R51, R73.reuse ;  /* 0x0000004933337220 */ /* 0x080fe20000400000 */
[-C--:B------:R-:W-:Y:S01]  /*1c90*/  FMUL R24, R24, R73.reuse ;  /* 0x0000004918187220 */ /* 0x080fe20000400000 */
[-C--:B------:R-:W-:Y:S01]  /*1ca0*/  FMUL R25, R25, R73.reuse ;  /* 0x0000004919197220 */ /* 0x080fe20000400000 */
[----:B------:R-:W-:Y:S01]  /*1cb0*/  FMUL R12, R12, R73 ;  /* 0x000000490c0c7220 */ /* 0x000fe20000400000 */
[----:B------:R-:W-:Y:S01]  /*1cc0*/  IADD3.X R21, R39, c[0x0][0x16c], RZ, P5, !PT ;  /* 0x00005b0027157a10 */ /* 0x000fe20002ffe4ff */
[----:B------:R0:W-:Y:S01]  /*1cd0*/  STS [R44+0x8], R55 ;  /* 0x000008372c007388 */ /* 0x0001e20000000800 */
[----:B------:R-:W-:Y:S01]  /*1ce0*/  IADD3 R22, P5, R42, c[0x0][0x168], RZ ;  /* 0x00005a002a167a10 */ /* 0x000fe20007fbe0ff */
[-C--:B------:R-:W-:Y:S01]  /*1cf0*/  FMUL R58, R9, R71.reuse ;  /* 0x00000047093a7220 */ /* 0x080fe20000400000 */
[----:B------:R-:W-:Y:S01]  /*1d00*/  FMUL R60, R10, R71 ;  /* 0x000000470a3c7220 */ /* 0x000fe20000400000 */
[----:B------:R1:W-:Y:S01]  /*1d10*/  STS [R44+0x10], R53 ;  /* 0x000010352c007388 */ /* 0x0003e20000000800 */
[----:B------:R-:W-:-:S02]  /*1d20*/  F2FP.PACK_AB R9, R25, R24 ;  /* 0x000000181909723e */ /* 0x000fc400000000ff */
[----:B------:R-:W-:Y:S01]  /*1d30*/  F2FP.PACK_AB R10, R15, R12 ;  /* 0x0000000c0f0a723e */ /* 0x000fe200000000ff */
[----:B0-----:R-:W-:Y:S01]  /*1d40*/  FMUL R55, R11, R71 ;  /* 0x000000470b377220 */ /* 0x001fe20000400000 */
[----:B------:R-:W-:Y:S02]  /*1d50*/  F2FP.PACK_AB R11, R26, R13 ;  /* 0x0000000d1a0b723e */ /* 0x000fe400000000ff */
[----:B------:R-:W-:Y:S01]  /*1d60*/  F2FP.PACK_AB R13, R31, R14 ;  /* 0x0000000e1f0d723e */ /* 0x000fe200000000ff */
[----:B-1----:R-:W-:Y:S01]  /*1d70*/  FMUL R53, R8, R71 ;  /* 0x0000004708357220 */ /* 0x002fe20000400000 */
[----:B------:R-:W-:Y:S01]  /*1d80*/  F2FP.PACK_AB R8, R51, R52 ;  /* 0x000000343308723e */ /* 0x000fe200000000ff */
[-C--:B------:R-:W-:Y:S01]  /*1d90*/  FMUL R77, R77, R61.reuse ;  /* 0x0000003d4d4d7220 */ /* 0x080fe20000400000 */
[----:B------:R-:W-:Y:S01]  /*1da0*/  F2FP.PACK_AB R12, R27, R54 ;  /* 0x000000361b0c723e */ /* 0x000fe200000000ff */
[----:B------:R-:W-:Y:S01]  /*1db0*/  FMUL R2, R75, R61 ;  /* 0x0000003d4b027220 */ /* 0x000fe20000400000 */
[----:B------:R-:W-:-:S02]  /*1dc0*/  F2FP.PACK_AB R14, R45, R56 ;  /* 0x000000382d0e723e */ /* 0x000fc400000000ff */
[----:B------:R-:W-:Y:S02]  /*1dd0*/  F2FP.PACK_AB R15, R50, R57 ;  /* 0x00000039320f723e */ /* 0x000fe400000000ff */
[----:B------:R-:W-:Y:S02]  /*1de0*/  IADD3.X R23, R40, c[0x0][0x16c], RZ, P5, !PT ;  /* 0x00005b0028177a10 */ /* 0x000fe40002ffe4ff */
[----:B------:R-:W-:Y:S01]  /*1df0*/  ISETP.NE.AND P2, PT, R79, RZ, PT ;  /* 0x000000ff4f00720c */ /* 0x000fe20003f45270 */
[----:B------:R-:W-:Y:S01]  /*1e00*/  @!P6 STG.E.128 [R20.64], R8 ;  /* 0x000000081400e986 */ /* 0x000fe2000c101d04 */
[----:B------:R-:W-:Y:S01]  /*1e10*/  ISETP.NE.AND P1, PT, R81, RZ, PT ;  /* 0x000000ff5100720c */ /* 0x000fe20003f25270 */
[-C--:B------:R-:W-:Y:S01]  /*1e20*/  FMUL R62, R62, R71.reuse ;  /* 0x000000473e3e7220 */ /* 0x080fe20000400000 */
[----:B------:R-:W-:Y:S01]  /*1e30*/  ISETP.NE.AND P0, PT, R83, RZ, PT ;  /* 0x000000ff5300720c */ /* 0x000fe20003f05270 */
[-C--:B------:R-:W-:Y:S01]  /*1e40*/  FMUL R59, R59, R71.reuse ;  /* 0x000000473b3b7220 */ /* 0x080fe20000400000 */
[-C--:B------:R-:W-:Y:S01]  /*1e50*/  FMUL R63, R63, R71.reuse ;  /* 0x000000473f3f7220 */ /* 0x080fe20000400000 */
[----:B------:R-:W-:Y:S01]  /*1e60*/  FMUL R64, R64, R71 ;  /* 0x0000004740407220 */ /* 0x000fe20000400000 */
[-C--:B------:R-:W-:Y:S01]  /*1e70*/  FMUL R82, R82, R61.reuse ;  /* 0x0000003d52527220 */ /* 0x080fe20000400000 */
[----:B------:R-:W-:Y:S01]  /*1e80*/  FMUL R3, R18, R61 ;  /* 0x0000003d12037220 */ /* 0x000fe20000400000 */
[----:B------:R-:W-:Y:S01]  /*1e90*/  @!P3 STG.E.128 [R22.64], R12 ;  /* 0x0000000c1600b986 */ /* 0x000fe2000c101d04 */
        /* <DEDUP_REMOVED lines=9> */
[-C--:B------:R-:W-:Y:S01]  /*1f30*/  FMUL R16, R16, R61.reuse ;  /* 0x0000003d10107220 */ /* 0x080fe20000400000 */
[----:B------:R-:W-:Y:S01]  /*1f40*/  IADD3 R34, P3, R34, c[0x0][0x168], RZ ;  /* 0x00005a0022227a10 */ /* 0x000fe20007f7e0ff */
[-C--:B------:R-:W-:Y:S01]  /*1f50*/  FMUL R17, R17, R61.reuse ;  /* 0x0000003d11117220 */ /* 0x080fe20000400000 */
[-C--:B------:R-:W-:Y:S01]  /*1f60*/  FMUL R84, R84, R61.reuse ;  /* 0x0000003d54547220 */ /* 0x080fe20000400000 */
[----:B------:R-:W-:Y:S01]  /*1f70*/  FMUL R19, R19, R61 ;  /* 0x0000003d13137220 */ /* 0x000fe20000400000 */
[----:B------:R-:W-:-:S02]  /*1f80*/  IADD3 R2, P5, R35, c[0x0][0x168], RZ ;  /* 0x00005a0023027a10 */ /* 0x000fc40007fbe0ff */
[----:B------:R-:W-:Y:S02]  /*1f90*/  IADD3 R38, P6, R38, c[0x0][0x168], RZ ;  /* 0x00005a0026267a10 */ /* 0x000fe40007fde0ff */
[----:B------:R-:W-:Y:S02]  /*1fa0*/  F2FP.PACK_AB R4, R59, R62 ;  /* 0x0000003e3b04723e */ /* 0x000fe400000000ff */
[----:B------:R-:W-:Y:S02]  /*1fb0*/  F2FP.PACK_AB R5, R58, R53 ;  /* 0x000000353a05723e */ /* 0x000fe400000000ff */
[----:B------:R-:W-:Y:S02]  /*1fc0*/  F2FP.PACK_AB R6, R60, R63 ;  /* 0x0000003f3c06723e */ /* 0x000fe400000000ff */
[----:B------:R-:W-:Y:S02]  /*1fd0*/  F2FP.PACK_AB R7, R55, R64 ;  /* 0x000000403707723e */ /* 0x000fe400000000ff */
[----:B------:R-:W-:-:S02]  /*1fe0*/  IADD3.X R35, R37, c[0x0][0x16c], RZ, P3, !PT ;  /* 0x00005b0025237a10 */ /* 0x000fc40001ffe4ff */
[----:B------:R-:W-:Y:S02]  /*1ff0*/  F2FP.PACK_AB R82, R3, R82 ;  /* 0x000000520352723e */ /* 0x000fe400000000ff */
[----:B------:R-:W-:Y:S02]  /*2000*/  F2FP.PACK_AB R28, R28, R67 ;  /* 0x000000431c1c723e */ /* 0x000fe400000000ff */
[----:B------:R-:W-:Y:S02]  /*2010*/  F2FP.PACK_AB R29, R29, R66 ;  /* 0x000000421d1d723e */ /* 0x000fe400000000ff */
[----:B------:R-:W-:Y:S02]  /*2020*/  F2FP.PACK_AB R30, R72, R69 ;  /* 0x00000045481e723e */ /* 0x000fe400000000ff */
[----:B------:R-:W-:Y:S02]  /*2030*/  F2FP.PACK_AB R31, R47, R74 ;  /* 0x0000004a2f1f723e */ /* 0x000fe400000000ff */
[----:B------:R-:W-:-:S02]  /*2040*/  IADD3.X R3, R36, c[0x0][0x16c], RZ, P5, !PT ;  /* 0x00005b0024037a10 */ /* 0x000fc40002ffe4ff */
[----:B------:R-:W-:Y:S02]  /*2050*/  F2FP.PACK_AB R81, R17, R16 ;  /* 0x000000101151723e */ /* 0x000fe400000000ff */
[----:B------:R-:W-:Y:S02]  /*2060*/  F2FP.PACK_AB R83, R19, R84 ;  /* 0x000000541353723e */ /* 0x000fe400000000ff */
[----:B------:R-:W-:Y:S01]  /*2070*/  IADD3.X R39, R43, c[0x0][0x16c], RZ, P6, !PT ;  /* 0x00005b002b277a10 */ /* 0x000fe200037fe4ff */
[----:B------:R-:W-:Y:S04]  /*2080*/  @!P2 STG.E.128 [R34.64], R4 ;  /* 0x000000042200a986 */ /* 0x000fe8000c101d04 */
[----:B------:R-:W-:Y:S04]  /*2090*/  @!P1 STG.E.128 [R2.64], R28 ;  /* 0x0000001c02009986 */ /* 0x000fe8000c101d04 */
[----:B------:R-:W-:Y:S04]  /*20a0*/  STS [R44+0x18], R73 ;  /* 0x000018492c007388 */ /* 0x000fe80000000800 */
[----:B------:R-:W-:Y:S04]  /*20b0*/  STS [R44+0x28], R71 ;  /* 0x000028472c007388 */ /* 0x000fe80000000800 */
[----:B------:R-:W-:Y:S04]  /*20c0*/  STS [R44+0x30], R85 ;  /* 0x000030552c007388 */ /* 0x000fe80000000800 */
[----:B------:R-:W-:Y:S04]  /*20d0*/  STS [R44+0x38], R61 ;  /* 0x0000383d2c007388 */ /* 0x000fe80000000800 */
[----:B------:R-:W-:Y:S04]  /*20e0*/  @!P0 STG.E.128 [R38.64], R80 ;  /* 0x0000005026008986 */ /* 0x000fe8000c101d04 */
[----:B------:R-:W-:Y:S06]  /*20f0*/  BAR.SYNC 0x0 ;  /* 0x0000000000007b1d */ /* 0x000fec0000000000 */
[----:B------:R-:W-:Y:S05]  /*2100*/  @!P4 EXIT ;  /* 0x000000000000c94d */ /* 0x000fea0003800000 */
[----:B------:R-:W-:Y:S02]  /*2110*/  LOP3.LUT R0, R0, 0xf, RZ, 0xc0, !PT ;  /* 0x0000000f00007812 */ /* 0x000fe400078ec0ff */
[----:B------:R-:W-:-:S03]  /*2120*/  LEA R2, P0, R33, c[0x0][0x170], 0x2 ;  /* 0x00005c0021027a11 */ /* 0x000fc600078010ff */
[----:B------:R-:W0:Y:S01]  /*2130*/  LDS R5, [R0.X4] ;  /* 0x0000000000057984 */ /* 0x000e220000004800 */
[----:B------:R-:W-:-:S05]  /*2140*/  LEA.HI.X R3, R33, c[0x0][0x174], R32, 0x2, P0 ;  /* 0x00005d0021037a11 */ /* 0x000fca00000f1420 */
[----:B0-----:R-:W-:Y:S01]  /*2150*/  STG.E [R2.64], R5 ;  /* 0x0000000502007986 */ /* 0x001fe2000c101904 */
[----:B------:R-:W-:Y:S05]  /*2160*/  EXIT ;  /* 0x000000000000794d */ /* 0x000fea0003800000 */
.L_x_0:
[----:B------:R-:W-:-:S00]  /*2170*/  BRA `(.L_x_0) ;  /* 0xfffffff000007947 */ /* 0x000fc0000383ffff */
[----:B------:R-:W-:-:S00]  /*2180*/  NOP ;  /* 0x0000000000007918 */ /* 0x000fc00000000000 */
[----:B------:R-:W-:-:S00]  /*2190*/  NOP ;  /* 0x0000000000007918 */ /* 0x000fc00000000000 */
[----:B------:R-:W-:-:S00]  /*21a0*/  NOP ;  /* 0x0000000000007918 */ /* 0x000fc00000000000 */
[----:B------:R-:W-:-:S00]  /*21b0*/  NOP ;  /* 0x0000000000007918 */ /* 0x000fc00000000000 */
[----:B------:R-:W-:-:S00]  /*21c0*/  NOP ;  /* 0x0000000000007918 */ /* 0x000fc00000000000 */
[----:B------:R-:W-:-:S00]  /*21d0*/  NOP ;  /* 0x0000000000007918 */ /* 0x000fc00000000000 */
[----:B------:R-:W-:-:S00]  /*21e0*/  NOP ;  /* 0x0000000000007918 */ /* 0x000fc00000000000 */
[----:B------:R-:W-:-:S00]  /*21f0*/  NOP ;  /* 0x0000000000007918 */ /* 0x000fc00000000000 */
.L_x_1:


//--------------------- .nv.global.init           --------------------------
	.section	.nv.global.init,"aw",@progbits
.nv.global.init:
	.type		_$_str,@object
	.size		_$_str,(_$_str_$_2 - _$_str)
_$_str:
        /*0000*/ 	.byte	0x5f, 0x5f, 0x43, 0x55, 0x44, 0x41, 0x5f, 0x46, 0x54, 0x5a, 0x00
	.type		_$_str_$_2,@object
	.size		_$_str_$_2,(.L_1 - _$_str_$_2)
_$_str_$_2:
        /*000b*/ 	.byte	0x5f, 0x5f, 0x43, 0x55, 0x44, 0x41, 0x5f, 0x50, 0x52, 0x45, 0x43, 0x5f, 0x53, 0x51, 0x52, 0x54
        /*001b*/ 	.byte	0x00
.L_1:


//--------------------- .nv.shared.l2norm_fwd_kernel --------------------------
	.section	.nv.shared.l2norm_fwd_kernel,"aw",@nobits
	.align	16
